// auto-generated by cutlass_sweep.gemm — config: {"arch": "sm_90", "cluster_m": 2, "cluster_n": 2, "dtype": "bf16", "stages": 4, "tile_k": 32, "tile_m": 256, "tile_n": 256}
#include "cutlass/cutlass.h"
#include "cutlass/gemm/collective/collective_builder.hpp"
#include "cutlass/gemm/device/gemm_universal_adapter.h"
#include "cutlass/gemm/kernel/gemm_universal.hpp"
#include "cutlass/epilogue/collective/collective_builder.hpp"

using ElemA = cutlass::bfloat16_t;
using ElemB = cutlass::bfloat16_t;
using ElemCD = cutlass::bfloat16_t;
using Acc  = float;
using TileShape    = cute::Shape<cute::_256, cute::_256, cute::_32>;
using ClusterShape = cute::Shape<cute::_2, cute::_2, cute::_1>;

using CollectiveEpilogue = typename cutlass::epilogue::collective::CollectiveBuilder<
    cutlass::arch::Sm90, cutlass::arch::OpClassTensorOp,
    TileShape, ClusterShape,
    cutlass::epilogue::collective::EpilogueTileAuto,
    Acc, Acc,
    ElemCD, cutlass::layout::RowMajor, 128 / cutlass::sizeof_bits<ElemCD>::value,
    ElemCD, cutlass::layout::RowMajor, 128 / cutlass::sizeof_bits<ElemCD>::value,
    cutlass::epilogue::collective::EpilogueScheduleAuto
  >::CollectiveOp;

using CollectiveMainloop = typename cutlass::gemm::collective::CollectiveBuilder<
    cutlass::arch::Sm90, cutlass::arch::OpClassTensorOp,
    ElemA, cutlass::layout::RowMajor, 128 / cutlass::sizeof_bits<ElemA>::value,
    ElemB, cutlass::layout::ColumnMajor, 128 / cutlass::sizeof_bits<ElemB>::value,
    Acc,
    TileShape, ClusterShape,
    cutlass::gemm::collective::StageCount<4>,
    cutlass::gemm::collective::KernelScheduleAuto
  >::CollectiveOp;

using GemmKernel = cutlass::gemm::kernel::GemmUniversal<
    cute::Shape<int,int,int,int>,
    CollectiveMainloop,
    CollectiveEpilogue
>;
using Gemm = cutlass::gemm::device::GemmUniversalAdapter<GemmKernel>;

// Force the device kernel symbol into the cubin without needing a host main.
auto* _anchor = &cutlass::device_kernel<GemmKernel>;


// ===== COMPILED SASS (sm_90a) =====

	.target	sm_90a

	.elftype	@"ET_EXEC"


//--------------------- .note.nv.tkinfo           --------------------------
	.section	.note.nv.tkinfo,"",@"SHT_NOTE"
	.sectionflags	@"SHF_NOTE_NV_TKINFO"
	.tkinfo
        /*0018*/ 	.word	0x00000002
        /*0030*/ 	.string	""
        /*0030*/ 	.string	"ptxas"
        /*0030*/ 	.string	"Cuda compilation tools, release 13.0, V13.0.88"
        /*0030*/ 	.string	"Build cuda_13.0.r13.0/compiler.36424714_0"
        /*0030*/ 	.string	"-arch sm_90a -m 64 "



//--------------------- .note.nv.cuinfo           --------------------------
	.section	.note.nv.cuinfo,"",@"SHT_NOTE"
	.sectionflags	@"SHF_NOTE_NV_CUINFO"
        /*0018*/ 	.short	0x0002
        /*001a*/ 	.short	0x005a
        /*001c*/ 	.short	0x0082
	.zero		2


//--------------------- .nv.info                  --------------------------
	.section	.nv.info,"",@"SHT_CUDA_INFO"
	.align	4


	//----- nvinfo : EIATTR_REGCOUNT
	.align		4
        /*0000*/ 	.byte	0x04, 0x2f
        /*0002*/ 	.short	(.L_15 - .L_14)
	.align		4
.L_14:
        /*0004*/ 	.word	index@(_ZN7cutlass13device_kernelINS_4gemm6kernel13GemmUniversalIN4cute5tupleIJiiiiEEENS1_10collective13CollectiveMmaINS1_34MainloopSm90TmaGmmaWarpSpecializedILi4ENS5_IJNS4_1CILi2EEESB_NSA_ILi1EEEEEENS1_35KernelTmaWarpSpecializedCooperativeEEENS5_IJNSA_ILi256EEESG_NSA_ILi32EEEEEENS_10bfloat16_tENS5_IJlSC_lEEESJ_SK_NS4_8TiledMMAINS4_8MMA_AtomIJNS4_4SM904GMMA28MMA_64x256x16_F32BF16BF16_SSILNSO_5MajorE0ELSQ_0ELNSO_7ScaleInE1ELSR_1EEEEEENS4_6LayoutINS5_IJSB_SC_SC_EEENS5_IJSC_NSA_ILi0EEESW_EEEEENS5_IJNS4_10UnderscoreESZ_SZ_EEEEENS4_23SM90_TMA_LOAD_MULTICASTENS4_14ComposedLayoutINS4_7SwizzleILi2ELi4ELi3EEENS4_18smem_ptr_flag_bitsILi16EEENSU_INS5_IJNSA_ILi8EEESH_EEENS5_IJSH_SC_EEEEEEEvNS4_8identityES12_S1C_vS1D_EENS_8epilogue10collective6detail29Sm90TmaWarpSpecializedAdapterINS1G_15DefaultEpilogueISJ_SK_SK_NS1F_6thread17LinearCombinationISJ_Li1EffLNS1K_9ScaleType4KindE0ELNS_15FloatRoundStyleE2ESJ_EENS1_15EpilogueDefaultEEEEEvvEEEEvNT_6ParamsE)
        /*0008*/ 	.word	0x000000a8


	//----- nvinfo : EIATTR_FRAME_SIZE
	.align		4
.L_15:
        /*000c*/ 	.byte	0x04, 0x11
        /*000e*/ 	.short	(.L_17 - .L_16)
	.align		4
.L_16:
        /*0010*/ 	.word	index@(_ZN7cutlass13device_kernelINS_4gemm6kernel13GemmUniversalIN4cute5tupleIJiiiiEEENS1_10collective13CollectiveMmaINS1_34MainloopSm90TmaGmmaWarpSpecializedILi4ENS5_IJNS4_1CILi2EEESB_NSA_ILi1EEEEEENS1_35KernelTmaWarpSpecializedCooperativeEEENS5_IJNSA_ILi256EEESG_NSA_ILi32EEEEEENS_10bfloat16_tENS5_IJlSC_lEEESJ_SK_NS4_8TiledMMAINS4_8MMA_AtomIJNS4_4SM904GMMA28MMA_64x256x16_F32BF16BF16_SSILNSO_5MajorE0ELSQ_0ELNSO_7ScaleInE1ELSR_1EEEEEENS4_6LayoutINS5_IJSB_SC_SC_EEENS5_IJSC_NSA_ILi0EEESW_EEEEENS5_IJNS4_10UnderscoreESZ_SZ_EEEEENS4_23SM90_TMA_LOAD_MULTICASTENS4_14ComposedLayoutINS4_7SwizzleILi2ELi4ELi3EEENS4_18smem_ptr_flag_bitsILi16EEENSU_INS5_IJNSA_ILi8EEESH_EEENS5_IJSH_SC_EEEEEEEvNS4_8identityES12_S1C_vS1D_EENS_8epilogue10collective6detail29Sm90TmaWarpSpecializedAdapterINS1G_15DefaultEpilogueISJ_SK_SK_NS1F_6thread17LinearCombinationISJ_Li1EffLNS1K_9ScaleType4KindE0ELNS_15FloatRoundStyleE2ESJ_EENS1_15EpilogueDefaultEEEEEvvEEEEvNT_6ParamsE)
        /*0014*/ 	.word	0x000004c0


	//----- nvinfo : EIATTR_MIN_STACK_SIZE
	.align		4
.L_17:
        /*0018*/ 	.byte	0x04, 0x12
        /*001a*/ 	.short	(.L_19 - .L_18)
	.align		4
.L_18:
        /*001c*/ 	.word	index@(_ZN7cutlass13device_kernelINS_4gemm6kernel13GemmUniversalIN4cute5tupleIJiiiiEEENS1_10collective13CollectiveMmaINS1_34MainloopSm90TmaGmmaWarpSpecializedILi4ENS5_IJNS4_1CILi2EEESB_NSA_ILi1EEEEEENS1_35KernelTmaWarpSpecializedCooperativeEEENS5_IJNSA_ILi256EEESG_NSA_ILi32EEEEEENS_10bfloat16_tENS5_IJlSC_lEEESJ_SK_NS4_8TiledMMAINS4_8MMA_AtomIJNS4_4SM904GMMA28MMA_64x256x16_F32BF16BF16_SSILNSO_5MajorE0ELSQ_0ELNSO_7ScaleInE1ELSR_1EEEEEENS4_6LayoutINS5_IJSB_SC_SC_EEENS5_IJSC_NSA_ILi0EEESW_EEEEENS5_IJNS4_10UnderscoreESZ_SZ_EEEEENS4_23SM90_TMA_LOAD_MULTICASTENS4_14ComposedLayoutINS4_7SwizzleILi2ELi4ELi3EEENS4_18smem_ptr_flag_bitsILi16EEENSU_INS5_IJNSA_ILi8EEESH_EEENS5_IJSH_SC_EEEEEEEvNS4_8identityES12_S1C_vS1D_EENS_8epilogue10collective6detail29Sm90TmaWarpSpecializedAdapterINS1G_15DefaultEpilogueISJ_SK_SK_NS1F_6thread17LinearCombinationISJ_Li1EffLNS1K_9ScaleType4KindE0ELNS_15FloatRoundStyleE2ESJ_EENS1_15EpilogueDefaultEEEEEvvEEEEvNT_6ParamsE)
        /*0020*/ 	.word	0x000004c0
.L_19:


//--------------------- .nv.compat                --------------------------
	.section	.nv.compat,"",@"SHT_CUDA_COMPAT_INFO"
	.align	4
        /*0000*/ 	.byte	0x02, 0x09, 0x01, 0x00, 0x02, 0x02, 0x04, 0x00, 0x02, 0x05, 0x05, 0x00, 0x03, 0x07, 0x01, 0x01
        /*0010*/ 	.byte	0x02, 0x03, 0x01, 0x00, 0x02, 0x06, 0x01, 0x00, 0x04, 0x0b, 0x08, 0x00, 0x00, 0x00, 0x00, 0x00
        /*0020*/ 	.byte	0x00, 0x00, 0x00, 0x00


//--------------------- .nv.info._ZN7cutlass13device_kernelINS_4gemm6kernel13GemmUniversalIN4cute5tupleIJiiiiEEENS1_10collective13CollectiveMmaINS1_34MainloopSm90TmaGmmaWarpSpecializedILi4ENS5_IJNS4_1CILi2EEESB_NSA_ILi1EEEEEENS1_35KernelTmaWarpSpecializedCooperativeEEENS5_IJNSA_ILi256EEESG_NSA_ILi32EEEEEENS_10bfloat16_tENS5_IJlSC_lEEESJ_SK_NS4_8TiledMMAINS4_8MMA_AtomIJNS4_4SM904GMMA28MMA_64x256x16_F32BF16BF16_SSILNSO_5MajorE0ELSQ_0ELNSO_7ScaleInE1ELSR_1EEEEEENS4_6LayoutINS5_IJSB_SC_SC_EEENS5_IJSC_NSA_ILi0EEESW_EEEEENS5_IJNS4_10UnderscoreESZ_SZ_EEEEENS4_23SM90_TMA_LOAD_MULTICASTENS4_14ComposedLayoutINS4_7SwizzleILi2ELi4ELi3EEENS4_18smem_ptr_flag_bitsILi16EEENSU_INS5_IJNSA_ILi8EEESH_EEENS5_IJSH_SC_EEEEEEEvNS4_8identityES12_S1C_vS1D_EENS_8epilogue10collective6detail29Sm90TmaWarpSpecializedAdapterINS1G_15DefaultEpilogueISJ_SK_SK_NS1F_6thread17LinearCombinationISJ_Li1EffLNS1K_9ScaleType4KindE0ELNS_15FloatRoundStyleE2ESJ_EENS1_15EpilogueDefaultEEEEEvvEEEEvNT_6ParamsE --------------------------
	.section	.nv.info._ZN7cutlass13device_kernelINS_4gemm6kernel13GemmUniversalIN4cute5tupleIJiiiiEEENS1_10collective13CollectiveMmaINS1_34MainloopSm90TmaGmmaWarpSpecializedILi4ENS5_IJNS4_1CILi2EEESB_NSA_ILi1EEEEEENS1_35KernelTmaWarpSpecializedCooperativeEEENS5_IJNSA_ILi256EEESG_NSA_ILi32EEEEEENS_10bfloat16_tENS5_IJlSC_lEEESJ_SK_NS4_8TiledMMAINS4_8MMA_AtomIJNS4_4SM904GMMA28MMA_64x256x16_F32BF16BF16_SSILNSO_5MajorE0ELSQ_0ELNSO_7ScaleInE1ELSR_1EEEEEENS4_6LayoutINS5_IJSB_SC_SC_EEENS5_IJSC_NSA_ILi0EEESW_EEEEENS5_IJNS4_10UnderscoreESZ_SZ_EEEEENS4_23SM90_TMA_LOAD_MULTICASTENS4_14ComposedLayoutINS4_7SwizzleILi2ELi4ELi3EEENS4_18smem_ptr_flag_bitsILi16EEENSU_INS5_IJNSA_ILi8EEESH_EEENS5_IJSH_SC_EEEEEEEvNS4_8identityES12_S1C_vS1D_EENS_8epilogue10collective6detail29Sm90TmaWarpSpecializedAdapterINS1G_15DefaultEpilogueISJ_SK_SK_NS1F_6thread17LinearCombinationISJ_Li1EffLNS1K_9ScaleType4KindE0ELNS_15FloatRoundStyleE2ESJ_EENS1_15EpilogueDefaultEEEEEvvEEEEvNT_6ParamsE,"",@"SHT_CUDA_INFO"
	.sectionflags	@""
	.align	4


	//----- nvinfo : EIATTR_CUDA_API_VERSION
	.align		4
        /*0000*/ 	.byte	0x04, 0x37
        /*0002*/ 	.short	(.L_21 - .L_20)
.L_20:
        /*0004*/ 	.word	0x00000082


	//----- nvinfo : EIATTR_KPARAM_INFO
	.align		4
.L_21:
        /*0008*/ 	.byte	0x04, 0x17
        /*000a*/ 	.short	(.L_23 - .L_22)
.L_22:
        /*000c*/ 	.word	0x00000000
        /*0010*/ 	.short	0x0000
        /*0012*/ 	.short	0x0070
        /*0014*/ 	.byte	0x00, 0xf0, 0x01, 0x10


	//----- nvinfo : EIATTR_SPARSE_MMA_MASK
	.align		4
.L_23:
        /*0018*/ 	.byte	0x03, 0x50
        /*001a*/ 	.short	0x0000


	//----- nvinfo : EIATTR_MAXREG_COUNT
	.align		4
        /*001c*/ 	.byte	0x03, 0x1b
        /*001e*/ 	.short	0x00a8


	//----- nvinfo : EIATTR_NUM_BARRIERS
	.align		4
        /*0020*/ 	.byte	0x02, 0x4c
        /*0022*/ 	.byte	0x01
	.zero		1


	//----- nvinfo : EIATTR_EXTERNS
	.align		4
        /*0024*/ 	.byte	0x04, 0x0f
        /*0026*/ 	.short	(.L_25 - .L_24)


	//   ....[0]....
	.align		4
.L_24:
        /*0028*/ 	.word	index@(__assertfail)


	//----- nvinfo : EIATTR_ANNOTATIONS
	.align		4
.L_25:
        /*002c*/ 	.byte	0x04, 0x55
        /*002e*/ 	.short	(.L_27 - .L_26)


	//   ....[0]....
.L_26:
        /*0030*/ 	.word	0x00000001
        /*0034*/ 	.byte	0xf0, 0x09, 0x00, 0x00, 0x01, 0x00, 0x00, 0x00, 0x10, 0x0a, 0x00, 0x00, 0x01, 0x00, 0x00, 0x00
        /* <DEDUP_REMOVED lines=380> */
        /*1804*/ 	.byte	0x40, 0x70, 0x01, 0x00


	//----- nvinfo : EIATTR_MERCURY_ISA_VERSION
	.align		4
.L_27:
        /*1808*/ 	.byte	0x03, 0x5f
        /*180a*/ 	.short	0x0101


	//----- nvinfo : EIATTR_INT_WARP_WIDE_INSTR_OFFSETS
	.align		4
        /*180c*/ 	.byte	0x04, 0x31
        /*180e*/ 	.short	(.L_29 - .L_28)


	//   ....[0]....
.L_28:
        /*1810*/ 	.word	0x00000580


	//   ....[1]....
        /*1814*/ 	.word	0x00000590


	//   ....[2]....
        /*1818*/ 	.word	0x00000700


	//   ....[3]....
        /*181c*/ 	.word	0x00004e30


	//----- nvinfo : EIATTR_COOP_GROUP_MASK_REGIDS
	.align		4
.L_29:
        /*1820*/ 	.byte	0x04, 0x29
        /*1822*/ 	.short	(.L_31 - .L_30)


	//   ....[0]....
.L_30:
        /*1824*/ 	.word	0xffffffff


	//   ....[1]....
        /*1828*/ 	.word	0xffffffff


	//   ....[2]....
        /*182c*/ 	.word	0xffffffff


	//   ....[3]....
        /*1830*/ 	.word	0xffffffff


	//   ....[4]....
        /*1834*/ 	.word	0xffffffff


	//   ....[5]....
        /*1838*/ 	.word	0xffffffff


	//----- nvinfo : EIATTR_COOP_GROUP_INSTR_OFFSETS
	.align		4
.L_31:
        /*183c*/ 	.byte	0x04, 0x28
        /*183e*/ 	.short	(.L_33 - .L_32)


	//   ....[0]....
.L_32:
        /*1840*/ 	.word	0x00000070


	//   ....[1]....
        /*1844*/ 	.word	0x00000080


	//   ....[2]....
        /*1848*/ 	.word	0x000001a0


	//   ....[3]....
        /*184c*/ 	.word	0x000003d0


	//   ....[4]....
        /*1850*/ 	.word	0x00000840


	//   ....[5]....
        /*1854*/ 	.word	0x00001410


	//----- nvinfo : EIATTR_REG_RECONFIG
	.align		4
.L_33:
        /*1858*/ 	.byte	0x01, 0x54
	.zero		2


	//----- nvinfo : EIATTR_SYSCALL_OFFSETS
	.align		4
        /*185c*/ 	.byte	0x04, 0x46
        /*185e*/ 	.short	(.L_35 - .L_34)


	//   ....[0]....
.L_34:
        /*1860*/ 	.word	0x000015c0


	//----- nvinfo : EIATTR_MBARRIER_INSTR_OFFSETS
	.align		4
.L_35:
        /*1864*/ 	.byte	0x04, 0x39
        /*1866*/ 	.short	(.L_37 - .L_36)


	//   ....[0]....
.L_36:
        /*1868*/ 	.word	0x00000320
        /*186c*/ 	.word	0x000000ff
        /*1870*/ 	.word	0x00000000
        /*1874*/ 	.short	0x0100
        /*1876*/ 	.byte	0x08
	.zero		1


	//   ....[1]....
        /*1878*/ 	.word	0x00000330
        /*187c*/ 	.word	0x000000ff
        /*1880*/ 	.word	0x00000020
        /*1884*/ 	.short	0x0100
        /*1886*/ 	.byte	0x08
	.zero		1


	//   ....[2]....
        /*1888*/ 	.word	0x00000340
        /*188c*/ 	.word	0x000000ff
        /*1890*/ 	.word	0x00000008
        /*1894*/ 	.short	0x0100
        /*1896*/ 	.byte	0x08
	.zero		1


	//   ....[3]....
        /*1898*/ 	.word	0x00000350
        /*189c*/ 	.word	0x000000ff
        /*18a0*/ 	.word	0x00000028
        /*18a4*/ 	.short	0x0100
        /*18a6*/ 	.byte	0x08
	.zero		1


	//   ....[4]....
        /*18a8*/ 	.word	0x00000360
        /*18ac*/ 	.word	0x000000ff
        /*18b0*/ 	.word	0x00000010
        /*18b4*/ 	.short	0x0100
        /*18b6*/ 	.byte	0x08
	.zero		1


	//   ....[5]....
        /*18b8*/ 	.word	0x00000370
        /*18bc*/ 	.word	0x000000ff
        /*18c0*/ 	.word	0x00000030
        /*18c4*/ 	.short	0x0100
        /*18c6*/ 	.byte	0x08
	.zero		1


	//   ....[6]....
        /*18c8*/ 	.word	0x00000380
        /*18cc*/ 	.word	0x000000ff
        /*18d0*/ 	.word	0x00000018
        /*18d4*/ 	.short	0x0100
        /*18d6*/ 	.byte	0x08
	.zero		1


	//   ....[7]....
        /*18d8*/ 	.word	0x00000390
        /*18dc*/ 	.word	0x000000ff
        /*18e0*/ 	.word	0x00000038
        /*18e4*/ 	.short	0x0100
        /*18e6*/ 	.byte	0x08
	.zero		1


	//   ....[8]....
        /*18e8*/ 	.word	0x00000770
        /*18ec*/ 	.word	0x000000ff
        /*18f0*/ 	.word	0x00000050
        /*18f4*/ 	.short	0x0100
        /*18f6*/ 	.byte	0x06
	.zero		1


	//   ....[9]....
        /*18f8*/ 	.word	0x000007a0
        /*18fc*/ 	.word	0x000000ff
        /*1900*/ 	.word	0x00000058
        /*1904*/ 	.short	0x0100
        /*1906*/ 	.byte	0x06
	.zero		1


	//   ....[10]....
        /*1908*/ 	.word	0x000016a0
        /*190c*/ 	.word	0x00000004
        /*1910*/ 	.word	0x00000000
        /*1914*/ 	.short	0x010a
        /*1916*/ 	.byte	0x3f
	.zero		1


	//   ....[11]....
        /*1918*/ 	.word	0x000016e0
        /*191c*/ 	.word	0x00000004
        /*1920*/ 	.word	0x00000000
        /*1924*/ 	.short	0x010a
        /*1926*/ 	.byte	0x3f
	.zero		1


	//   ....[12]....
        /*1928*/ 	.word	0x00002c70
        /*192c*/ 	.word	0x00000005
        /*1930*/ 	.word	0x00000000
        /*1934*/ 	.short	0x010a
        /*1936*/ 	.byte	0x3f
	.zero		1


	//   ....[13]....
        /*1938*/ 	.word	0x00002cb0
        /*193c*/ 	.word	0x00000005
        /*1940*/ 	.word	0x00000000
        /*1944*/ 	.short	0x010a
        /*1946*/ 	.byte	0x3f
	.zero		1


	//   ....[14]....
        /*1948*/ 	.word	0x00004cd0
        /*194c*/ 	.word	0x00000005
        /*1950*/ 	.word	0x00000000
        /*1954*/ 	.short	0x0101
        /*1956*/ 	.byte	0x3f
	.zero		1


	//   ....[15]....
        /*1958*/ 	.word	0x00004ec0
        /*195c*/ 	.word	0x00000000
        /*1960*/ 	.word	0x00000000
        /*1964*/ 	.short	0x0101
        /*1966*/ 	.byte	0x3f
	.zero		1


	//   ....[16]....
        /*1968*/ 	.word	0x00016b70
        /*196c*/ 	.word	0x0000000a
        /*1970*/ 	.word	0x00000020
        /*1974*/ 	.short	0x010a
        /*1976*/ 	.byte	0x3f
	.zero		1


	//   ....[17]....
        /*1978*/ 	.word	0x00016f90
        /*197c*/ 	.word	0x00000002
        /*1980*/ 	.word	0x00000058
        /*1984*/ 	.short	0x0101
        /*1986*/ 	.byte	0x3f
	.zero		1


	//   ....[18]....
        /*1988*/ 	.word	0x00017740
        /*198c*/ 	.word	0x00000005
        /*1990*/ 	.word	0x00000000
        /*1994*/ 	.short	0x010a
        /*1996*/ 	.byte	0x3f
	.zero		1


	//   ....[19]....
        /*1998*/ 	.word	0x000177d0
        /*199c*/ 	.word	0x00000007
        /*19a0*/ 	.word	0x00000000
        /*19a4*/ 	.short	0x010a
        /*19a6*/ 	.byte	0x3f
	.zero		1


	//   ....[20]....
        /*19a8*/ 	.word	0x00017860
        /*19ac*/ 	.word	0x00000007
        /*19b0*/ 	.word	0x00000000
        /*19b4*/ 	.short	0x010a
        /*19b6*/ 	.byte	0x3f
	.zero		1


	//   ....[21]....
        /*19b8*/ 	.word	0x000178f0
        /*19bc*/ 	.word	0x00000003
        /*19c0*/ 	.word	0x00000000
        /*19c4*/ 	.short	0x010a
        /*19c6*/ 	.byte	0x3f
	.zero		1


	//   ....[22]....
        /*19c8*/ 	.word	0x00017950
        /*19cc*/ 	.word	0x00000004
        /*19d0*/ 	.word	0x00000000
        /*19d4*/ 	.short	0x010a
        /*19d6*/ 	.byte	0x3f
	.zero		1


	//   ....[23]....
        /*19d8*/ 	.word	0x000179a0
        /*19dc*/ 	.word	0x00000005
        /*19e0*/ 	.word	0x00000000
        /*19e4*/ 	.short	0x010a
        /*19e6*/ 	.byte	0x3f
	.zero		1


	//   ....[24]....
        /*19e8*/ 	.word	0x00017a70
        /*19ec*/ 	.word	0x0000000a
        /*19f0*/ 	.word	0x00000020
        /*19f4*/ 	.short	0x010a
        /*19f6*/ 	.byte	0x3f
	.zero		1


	//   ....[25]....
        /*19f8*/ 	.word	0x00017b40
        /*19fc*/ 	.word	0x00000005
        /*1a00*/ 	.word	0x00000000
        /*1a04*/ 	.short	0x010a
        /*1a06*/ 	.byte	0x3f
	.zero		1


	//   ....[26]....
        /*1a08*/ 	.word	0x00017b90
        /*1a0c*/ 	.word	0x00000007
        /*1a10*/ 	.word	0x00000000
        /*1a14*/ 	.short	0x010a
        /*1a16*/ 	.byte	0x3f
	.zero		1


	//   ....[27]....
        /*1a18*/ 	.word	0x00017be0
        /*1a1c*/ 	.word	0x00000007
        /*1a20*/ 	.word	0x00000000
        /*1a24*/ 	.short	0x010a
        /*1a26*/ 	.byte	0x3f
	.zero		1


	//----- nvinfo : EIATTR_NUM_MBARRIERS
	.align		4
.L_37:
        /*1a28*/ 	.byte	0x03, 0x38
        /*1a2a*/ 	.short	0x000a


	//----- nvinfo : EIATTR_EXIT_INSTR_OFFSETS
	.align		4
        /*1a2c*/ 	.byte	0x04, 0x1c
        /*1a2e*/ 	.short	(.L_39 - .L_38)


	//   ....[0]....
.L_38:
        /*1a30*/ 	.word	0x00000aa0


	//   ....[1]....
        /*1a34*/ 	.word	0x00001330


	//   ....[2]....
        /*1a38*/ 	.word	0x00016100


	//   ....[3]....
        /*1a3c*/ 	.word	0x00016720


	//   ....[4]....
        /*1a40*/ 	.word	0x00017940


	//----- nvinfo : EIATTR_MAX_THREADS
	.align		4
.L_39:
        /*1a44*/ 	.byte	0x04, 0x05
        /*1a46*/ 	.short	(.L_41 - .L_40)
.L_40:
        /*1a48*/ 	.word	0x00000180
        /*1a4c*/ 	.word	0x00000001
        /*1a50*/ 	.word	0x00000001


	//----- nvinfo : EIATTR_CRS_STACK_SIZE
	.align		4
.L_41:
        /*1a54*/ 	.byte	0x04, 0x1e
        /*1a56*/ 	.short	(.L_43 - .L_42)
.L_42:
        /*1a58*/ 	.word	0x00000000


	//----- nvinfo : EIATTR_CBANK_PARAM_SIZE
	.align		4
.L_43:
        /*1a5c*/ 	.byte	0x03, 0x19
        /*1a5e*/ 	.short	0x0470


	//----- nvinfo : EIATTR_PARAM_CBANK
	.align		4
        /*1a60*/ 	.byte	0x04, 0x0a
        /*1a62*/ 	.short	(.L_45 - .L_44)
	.align		4
.L_44:
        /*1a64*/ 	.word	index@(.nv.constant0._ZN7cutlass13device_kernelINS_4gemm6kernel13GemmUniversalIN4cute5tupleIJiiiiEEENS1_10collective13CollectiveMmaINS1_34MainloopSm90TmaGmmaWarpSpecializedILi4ENS5_IJNS4_1CILi2EEESB_NSA_ILi1EEEEEENS1_35KernelTmaWarpSpecializedCooperativeEEENS5_IJNSA_ILi256EEESG_NSA_ILi32EEEEEENS_10bfloat16_tENS5_IJlSC_lEEESJ_SK_NS4_8TiledMMAINS4_8MMA_AtomIJNS4_4SM904GMMA28MMA_64x256x16_F32BF16BF16_SSILNSO_5MajorE0ELSQ_0ELNSO_7ScaleInE1ELSR_1EEEEEENS4_6LayoutINS5_IJSB_SC_SC_EEENS5_IJSC_NSA_ILi0EEESW_EEEEENS5_IJNS4_10UnderscoreESZ_SZ_EEEEENS4_23SM90_TMA_LOAD_MULTICASTENS4_14ComposedLayoutINS4_7SwizzleILi2ELi4ELi3EEENS4_18smem_ptr_flag_bitsILi16EEENSU_INS5_IJNSA_ILi8EEESH_EEENS5_IJSH_SC_EEEEEEEvNS4_8identityES12_S1C_vS1D_EENS_8epilogue10collective6detail29Sm90TmaWarpSpecializedAdapterINS1G_15DefaultEpilogueISJ_SK_SK_NS1F_6thread17LinearCombinationISJ_Li1EffLNS1K_9ScaleType4KindE0ELNS_15FloatRoundStyleE2ESJ_EENS1_15EpilogueDefaultEEEEEvvEEEEvNT_6ParamsE)
        /*1a68*/ 	.short	0x0210
        /*1a6a*/ 	.short	0x0470


	//----- nvinfo : EIATTR_SW_WAR
	.align		4
.L_45:
        /*1a6c*/ 	.byte	0x04, 0x36
        /*1a6e*/ 	.short	(.L_47 - .L_46)
.L_46:
        /*1a70*/ 	.word	0x00000008
.L_47:


//--------------------- .nv.callgraph             --------------------------
	.section	.nv.callgraph,"",@"SHT_CUDA_CALLGRAPH"
	.align	4
	.sectionentsize	8
	.align		4
        /*0000*/ 	.word	0x00000000
	.align		4
        /*0004*/ 	.word	0xffffffff
	.align		4
        /*0008*/ 	.word	index@(_ZN7cutlass13device_kernelINS_4gemm6kernel13GemmUniversalIN4cute5tupleIJiiiiEEENS1_10collective13CollectiveMmaINS1_34MainloopSm90TmaGmmaWarpSpecializedILi4ENS5_IJNS4_1CILi2EEESB_NSA_ILi1EEEEEENS1_35KernelTmaWarpSpecializedCooperativeEEENS5_IJNSA_ILi256EEESG_NSA_ILi32EEEEEENS_10bfloat16_tENS5_IJlSC_lEEESJ_SK_NS4_8TiledMMAINS4_8MMA_AtomIJNS4_4SM904GMMA28MMA_64x256x16_F32BF16BF16_SSILNSO_5MajorE0ELSQ_0ELNSO_7ScaleInE1ELSR_1EEEEEENS4_6LayoutINS5_IJSB_SC_SC_EEENS5_IJSC_NSA_ILi0EEESW_EEEEENS5_IJNS4_10UnderscoreESZ_SZ_EEEEENS4_23SM90_TMA_LOAD_MULTICASTENS4_14ComposedLayoutINS4_7SwizzleILi2ELi4ELi3EEENS4_18smem_ptr_flag_bitsILi16EEENSU_INS5_IJNSA_ILi8EEESH_EEENS5_IJSH_SC_EEEEEEEvNS4_8identityES12_S1C_vS1D_EENS_8epilogue10collective6detail29Sm90TmaWarpSpecializedAdapterINS1G_15DefaultEpilogueISJ_SK_SK_NS1F_6thread17LinearCombinationISJ_Li1EffLNS1K_9ScaleType4KindE0ELNS_15FloatRoundStyleE2ESJ_EENS1_15EpilogueDefaultEEEEEvvEEEEvNT_6ParamsE)
	.align		4
        /*000c*/ 	.word	index@(__assertfail)
	.align		4
        /*0010*/ 	.word	0x00000000
	.align		4
        /*0014*/ 	.word	0xfffffffe
	.align		4
        /*0018*/ 	.word	0x00000000
	.align		4
        /*001c*/ 	.word	0xfffffffd
	.align		4
        /*0020*/ 	.word	0x00000000
	.align		4
        /*0024*/ 	.word	0xfffffffc


//--------------------- .nv.constant4             --------------------------
	.section	.nv.constant4,"a",@progbits
	.align	8
	.align		8
.nv.constant4:
        /*0000*/ 	.dword	__assertfail
	.align		8
        /*0008*/ 	.dword	__unnamed_1
	.align		8
        /*0010*/ 	.dword	_ZN39_INTERNAL_a175b39c_4_k_cu_d5d460fd_38614cuda3std3__45__cpo5beginE
	.align		8
        /*0018*/ 	.dword	_ZN39_INTERNAL_a175b39c_4_k_cu_d5d460fd_38614cuda3std3__45__cpo3endE
	.align		8
        /*0020*/ 	.dword	_ZN39_INTERNAL_a175b39c_4_k_cu_d5d460fd_38614cuda3std3__45__cpo6cbeginE
	.align		8
        /*0028*/ 	.dword	_ZN39_INTERNAL_a175b39c_4_k_cu_d5d460fd_38614cuda3std3__45__cpo4cendE
	.align		8
        /*0030*/ 	.dword	_ZN39_INTERNAL_a175b39c_4_k_cu_d5d460fd_38614cuda3std3__441_GLOBAL__N__a175b39c_4_k_cu_d5d460fd_38616ignoreE
	.align		8
        /*0038*/ 	.dword	_ZN39_INTERNAL_a175b39c_4_k_cu_d5d460fd_38614cuda3std3__419piecewise_constructE
	.align		8
        /*0040*/ 	.dword	_ZN39_INTERNAL_a175b39c_4_k_cu_d5d460fd_38614cuda3std3__48in_placeE
	.align		8
        /*0048*/ 	.dword	_ZN39_INTERNAL_a175b39c_4_k_cu_d5d460fd_38614cuda3std6ranges3__45__cpo4swapE
	.align		8
        /*0050*/ 	.dword	_ZN39_INTERNAL_a175b39c_4_k_cu_d5d460fd_38614cuda3std6ranges3__45__cpo9iter_moveE
	.align		8
        /*0058*/ 	.dword	_ZN39_INTERNAL_a175b39c_4_k_cu_d5d460fd_38614cute7productE
	.align		8
        /*0060*/ 	.dword	_ZN39_INTERNAL_a175b39c_4_k_cu_d5d460fd_38614cute1_E
	.align		8
        /*0068*/ 	.dword	$str$22
	.align		8
        /*0070*/ 	.dword	$str$23


//--------------------- .text._ZN7cutlass13device_kernelINS_4gemm6kernel13GemmUniversalIN4cute5tupleIJiiiiEEENS1_10collective13CollectiveMmaINS1_34MainloopSm90TmaGmmaWarpSpecializedILi4ENS5_IJNS4_1CILi2EEESB_NSA_ILi1EEEEEENS1_35KernelTmaWarpSpecializedCooperativeEEENS5_IJNSA_ILi256EEESG_NSA_ILi32EEEEEENS_10bfloat16_tENS5_IJlSC_lEEESJ_SK_NS4_8TiledMMAINS4_8MMA_AtomIJNS4_4SM904GMMA28MMA_64x256x16_F32BF16BF16_SSILNSO_5MajorE0ELSQ_0ELNSO_7ScaleInE1ELSR_1EEEEEENS4_6LayoutINS5_IJSB_SC_SC_EEENS5_IJSC_NSA_ILi0EEESW_EEEEENS5_IJNS4_10UnderscoreESZ_SZ_EEEEENS4_23SM90_TMA_LOAD_MULTICASTENS4_14ComposedLayoutINS4_7SwizzleILi2ELi4ELi3EEENS4_18smem_ptr_flag_bitsILi16EEENSU_INS5_IJNSA_ILi8EEESH_EEENS5_IJSH_SC_EEEEEEEvNS4_8identityES12_S1C_vS1D_EENS_8epilogue10collective6detail29Sm90TmaWarpSpecializedAdapterINS1G_15DefaultEpilogueISJ_SK_SK_NS1F_6thread17LinearCombinationISJ_Li1EffLNS1K_9ScaleType4KindE0ELNS_15FloatRoundStyleE2ESJ_EENS1_15EpilogueDefaultEEEEEvvEEEEvNT_6ParamsE --------------------------
	.section	.text._ZN7cutlass13device_kernelINS_4gemm6kernel13GemmUniversalIN4cute5tupleIJiiiiEEENS1_10collective13CollectiveMmaINS1_34MainloopSm90TmaGmmaWarpSpecializedILi4ENS5_IJNS4_1CILi2EEESB_NSA_ILi1EEEEEENS1_35KernelTmaWarpSpecializedCooperativeEEENS5_IJNSA_ILi256EEESG_NSA_ILi32EEEEEENS_10bfloat16_tENS5_IJlSC_lEEESJ_SK_NS4_8TiledMMAINS4_8MMA_AtomIJNS4_4SM904GMMA28MMA_64x256x16_F32BF16BF16_SSILNSO_5MajorE0ELSQ_0ELNSO_7ScaleInE1ELSR_1EEEEEENS4_6LayoutINS5_IJSB_SC_SC_EEENS5_IJSC_NSA_ILi0EEESW_EEEEENS5_IJNS4_10UnderscoreESZ_SZ_EEEEENS4_23SM90_TMA_LOAD_MULTICASTENS4_14ComposedLayoutINS4_7SwizzleILi2ELi4ELi3EEENS4_18smem_ptr_flag_bitsILi16EEENSU_INS5_IJNSA_ILi8EEESH_EEENS5_IJSH_SC_EEEEEEEvNS4_8identityES12_S1C_vS1D_EENS_8epilogue10collective6detail29Sm90TmaWarpSpecializedAdapterINS1G_15DefaultEpilogueISJ_SK_SK_NS1F_6thread17LinearCombinationISJ_Li1EffLNS1K_9ScaleType4KindE0ELNS_15FloatRoundStyleE2ESJ_EENS1_15EpilogueDefaultEEEEEvvEEEEvNT_6ParamsE,"ax",@progbits
	.align	128
.text._ZN7cutlass13device_kernelINS_4gemm6kernel13GemmUniversalIN4cute5tupleIJiiiiEEENS1_10collective13CollectiveMmaINS1_34MainloopSm90TmaGmmaWarpSpecializedILi4ENS5_IJNS4_1CILi2EEESB_NSA_ILi1EEEEEENS1_35KernelTmaWarpSpecializedCooperativeEEENS5_IJNSA_ILi256EEESG_NSA_ILi32EEEEEENS_10bfloat16_tENS5_IJlSC_lEEESJ_SK_NS4_8TiledMMAINS4_8MMA_AtomIJNS4_4SM904GMMA28MMA_64x256x16_F32BF16BF16_SSILNSO_5MajorE0ELSQ_0ELNSO_7ScaleInE1ELSR_1EEEEEENS4_6LayoutINS5_IJSB_SC_SC_EEENS5_IJSC_NSA_ILi0EEESW_EEEEENS5_IJNS4_10UnderscoreESZ_SZ_EEEEENS4_23SM90_TMA_LOAD_MULTICASTENS4_14ComposedLayoutINS4_7SwizzleILi2ELi4ELi3EEENS4_18smem_ptr_flag_bitsILi16EEENSU_INS5_IJNSA_ILi8EEESH_EEENS5_IJSH_SC_EEEEEEEvNS4_8identityES12_S1C_vS1D_EENS_8epilogue10collective6detail29Sm90TmaWarpSpecializedAdapterINS1G_15DefaultEpilogueISJ_SK_SK_NS1F_6thread17LinearCombinationISJ_Li1EffLNS1K_9ScaleType4KindE0ELNS_15FloatRoundStyleE2ESJ_EENS1_15EpilogueDefaultEEEEEvvEEEEvNT_6ParamsE:
        .type           _ZN7cutlass13device_kernelINS_4gemm6kernel13GemmUniversalIN4cute5tupleIJiiiiEEENS1_10collective13CollectiveMmaINS1_34MainloopSm90TmaGmmaWarpSpecializedILi4ENS5_IJNS4_1CILi2EEESB_NSA_ILi1EEEEEENS1_35KernelTmaWarpSpecializedCooperativeEEENS5_IJNSA_ILi256EEESG_NSA_ILi32EEEEEENS_10bfloat16_tENS5_IJlSC_lEEESJ_SK_NS4_8TiledMMAINS4_8MMA_AtomIJNS4_4SM904GMMA28MMA_64x256x16_F32BF16BF16_SSILNSO_5MajorE0ELSQ_0ELNSO_7ScaleInE1ELSR_1EEEEEENS4_6LayoutINS5_IJSB_SC_SC_EEENS5_IJSC_NSA_ILi0EEESW_EEEEENS5_IJNS4_10UnderscoreESZ_SZ_EEEEENS4_23SM90_TMA_LOAD_MULTICASTENS4_14ComposedLayoutINS4_7SwizzleILi2ELi4ELi3EEENS4_18smem_ptr_flag_bitsILi16EEENSU_INS5_IJNSA_ILi8EEESH_EEENS5_IJSH_SC_EEEEEEEvNS4_8identityES12_S1C_vS1D_EENS_8epilogue10collective6detail29Sm90TmaWarpSpecializedAdapterINS1G_15DefaultEpilogueISJ_SK_SK_NS1F_6thread17LinearCombinationISJ_Li1EffLNS1K_9ScaleType4KindE0ELNS_15FloatRoundStyleE2ESJ_EENS1_15EpilogueDefaultEEEEEvvEEEEvNT_6ParamsE,@function
        .size           _ZN7cutlass13device_kernelINS_4gemm6kernel13GemmUniversalIN4cute5tupleIJiiiiEEENS1_10collective13CollectiveMmaINS1_34MainloopSm90TmaGmmaWarpSpecializedILi4ENS5_IJNS4_1CILi2EEESB_NSA_ILi1EEEEEENS1_35KernelTmaWarpSpecializedCooperativeEEENS5_IJNSA_ILi256EEESG_NSA_ILi32EEEEEENS_10bfloat16_tENS5_IJlSC_lEEESJ_SK_NS4_8TiledMMAINS4_8MMA_AtomIJNS4_4SM904GMMA28MMA_64x256x16_F32BF16BF16_SSILNSO_5MajorE0ELSQ_0ELNSO_7ScaleInE1ELSR_1EEEEEENS4_6LayoutINS5_IJSB_SC_SC_EEENS5_IJSC_NSA_ILi0EEESW_EEEEENS5_IJNS4_10UnderscoreESZ_SZ_EEEEENS4_23SM90_TMA_LOAD_MULTICASTENS4_14ComposedLayoutINS4_7SwizzleILi2ELi4ELi3EEENS4_18smem_ptr_flag_bitsILi16EEENSU_INS5_IJNSA_ILi8EEESH_EEENS5_IJSH_SC_EEEEEEEvNS4_8identityES12_S1C_vS1D_EENS_8epilogue10collective6detail29Sm90TmaWarpSpecializedAdapterINS1G_15DefaultEpilogueISJ_SK_SK_NS1F_6thread17LinearCombinationISJ_Li1EffLNS1K_9ScaleType4KindE0ELNS_15FloatRoundStyleE2ESJ_EENS1_15EpilogueDefaultEEEEEvvEEEEvNT_6ParamsE,(.L_x_579 - _ZN7cutlass13device_kernelINS_4gemm6kernel13GemmUniversalIN4cute5tupleIJiiiiEEENS1_10collective13CollectiveMmaINS1_34MainloopSm90TmaGmmaWarpSpecializedILi4ENS5_IJNS4_1CILi2EEESB_NSA_ILi1EEEEEENS1_35KernelTmaWarpSpecializedCooperativeEEENS5_IJNSA_ILi256EEESG_NSA_ILi32EEEEEENS_10bfloat16_tENS5_IJlSC_lEEESJ_SK_NS4_8TiledMMAINS4_8MMA_AtomIJNS4_4SM904GMMA28MMA_64x256x16_F32BF16BF16_SSILNSO_5MajorE0ELSQ_0ELNSO_7ScaleInE1ELSR_1EEEEEENS4_6LayoutINS5_IJSB_SC_SC_EEENS5_IJSC_NSA_ILi0EEESW_EEEEENS5_IJNS4_10UnderscoreESZ_SZ_EEEEENS4_23SM90_TMA_LOAD_MULTICASTENS4_14ComposedLayoutINS4_7SwizzleILi2ELi4ELi3EEENS4_18smem_ptr_flag_bitsILi16EEENSU_INS5_IJNSA_ILi8EEESH_EEENS5_IJSH_SC_EEEEEEEvNS4_8identityES12_S1C_vS1D_EENS_8epilogue10collective6detail29Sm90TmaWarpSpecializedAdapterINS1G_15DefaultEpilogueISJ_SK_SK_NS1F_6thread17LinearCombinationISJ_Li1EffLNS1K_9ScaleType4KindE0ELNS_15FloatRoundStyleE2ESJ_EENS1_15EpilogueDefaultEEEEEvvEEEEvNT_6ParamsE)
        .other          _ZN7cutlass13device_kernelINS_4gemm6kernel13GemmUniversalIN4cute5tupleIJiiiiEEENS1_10collective13CollectiveMmaINS1_34MainloopSm90TmaGmmaWarpSpecializedILi4ENS5_IJNS4_1CILi2EEESB_NSA_ILi1EEEEEENS1_35KernelTmaWarpSpecializedCooperativeEEENS5_IJNSA_ILi256EEESG_NSA_ILi32EEEEEENS_10bfloat16_tENS5_IJlSC_lEEESJ_SK_NS4_8TiledMMAINS4_8MMA_AtomIJNS4_4SM904GMMA28MMA_64x256x16_F32BF16BF16_SSILNSO_5MajorE0ELSQ_0ELNSO_7ScaleInE1ELSR_1EEEEEENS4_6LayoutINS5_IJSB_SC_SC_EEENS5_IJSC_NSA_ILi0EEESW_EEEEENS5_IJNS4_10UnderscoreESZ_SZ_EEEEENS4_23SM90_TMA_LOAD_MULTICASTENS4_14ComposedLayoutINS4_7SwizzleILi2ELi4ELi3EEENS4_18smem_ptr_flag_bitsILi16EEENSU_INS5_IJNSA_ILi8EEESH_EEENS5_IJSH_SC_EEEEEEEvNS4_8identityES12_S1C_vS1D_EENS_8epilogue10collective6detail29Sm90TmaWarpSpecializedAdapterINS1G_15DefaultEpilogueISJ_SK_SK_NS1F_6thread17LinearCombinationISJ_Li1EffLNS1K_9ScaleType4KindE0ELNS_15FloatRoundStyleE2ESJ_EENS1_15EpilogueDefaultEEEEEvvEEEEvNT_6ParamsE,@"STO_CUDA_ENTRY STV_DEFAULT"
_ZN7cutlass13device_kernelINS_4gemm6kernel13GemmUniversalIN4cute5tupleIJiiiiEEENS1_10collective13CollectiveMmaINS1_34MainloopSm90TmaGmmaWarpSpecializedILi4ENS5_IJNS4_1CILi2EEESB_NSA_ILi1EEEEEENS1_35KernelTmaWarpSpecializedCooperativeEEENS5_IJNSA_ILi256EEESG_NSA_ILi32EEEEEENS_10bfloat16_tENS5_IJlSC_lEEESJ_SK_NS4_8TiledMMAINS4_8MMA_AtomIJNS4_4SM904GMMA28MMA_64x256x16_F32BF16BF16_SSILNSO_5MajorE0ELSQ_0ELNSO_7ScaleInE1ELSR_1EEEEEENS4_6LayoutINS5_IJSB_SC_SC_EEENS5_IJSC_NSA_ILi0EEESW_EEEEENS5_IJNS4_10UnderscoreESZ_SZ_EEEEENS4_23SM90_TMA_LOAD_MULTICASTENS4_14ComposedLayoutINS4_7SwizzleILi2ELi4ELi3EEENS4_18smem_ptr_flag_bitsILi16EEENSU_INS5_IJNSA_ILi8EEESH_EEENS5_IJSH_SC_EEEEEEEvNS4_8identityES12_S1C_vS1D_EENS_8epilogue10collective6detail29Sm90TmaWarpSpecializedAdapterINS1G_15DefaultEpilogueISJ_SK_SK_NS1F_6thread17LinearCombinationISJ_Li1EffLNS1K_9ScaleType4KindE0ELNS_15FloatRoundStyleE2ESJ_EENS1_15EpilogueDefaultEEEEEvvEEEEvNT_6ParamsE:
[----:B------:R-:W0:Y:S02]  /*0000*/  LDC R1, c[0x0][0x28] ;  /* 0x00000a00ff017b82 */ /* 0x000e240000000800 */
[----:B0-----:R-:W-:Y:S01]  /*0010*/  VIADD R1, R1, 0xfffffb40 ;  /* 0xfffffb4001017836 */ /* 0x001fe20000000000 */
[----:B------:R-:W0:Y:S01]  /*0020*/  S2R R4, SR_TID.X ;  /* 0x0000000000047919 */ /* 0x000e220000002100 */
[----:B------:R-:W-:Y:S01]  /*0030*/  ELECT P0, URZ, PT ;  /* 0x00000000003f782f */ /* 0x000fe20003800000 */
[----:B------:R-:W-:Y:S01]  /*0040*/  BSSY B0, `(.L_x_0) ;  /* 0x0000015000007945 */ /* 0x000fe20003800000 */
[--C-:B0-----:R-:W-:Y:S02]  /*0050*/  SHF.R.U32.HI R0, RZ, 0x5, R4.reuse ;  /* 0x00000005ff007819 */ /* 0x101fe40000011604 */
[----:B------:R-:W-:-:S03]  /*0060*/  SHF.R.U32.HI R2, RZ, 0x7, R4 ;  /* 0x00000007ff027819 */ /* 0x000fc60000011604 */
[----:B------:R-:W0:Y:S04]  /*0070*/  SHFL.IDX PT, R3, R0, RZ, 0x1f ;  /* 0x00001fff00037589 */ /* 0x000e2800000e0000 */
[----:B------:R-:W1:Y:S01]  /*0080*/  SHFL.IDX PT, R2, R2, RZ, 0x1f ;  /* 0x00001fff02027589 */ /* 0x000e6200000e0000 */
[----:B0-----:R-:W-:Y:S02]  /*0090*/  R2UR UR9, R3 ;  /* 0x00000000030972ca */ /* 0x001fe400000e0000 */
[----:B-1----:R-:W-:-:S11]  /*00a0*/  R2UR UR5, R2 ;  /* 0x00000000020572ca */ /* 0x002fd600000e0000 */
[----:B------:R-:W-:Y:S02]  /*00b0*/  USHF.R.S32.HI UR4, URZ, 0x1f, UR9 ;  /* 0x0000001f3f047899 */ /* 0x000fe40008011409 */
[----:B------:R-:W-:Y:S02]  /*00c0*/  ISETP.NE.OR P0, PT, RZ, UR9, !P0 ;  /* 0x00000009ff007c0c */ /* 0x000fe4000c705670 */
[----:B------:R-:W-:-:S04]  /*00d0*/  ULEA.HI UR4, UR4, UR9, URZ, 0x2 ;  /* 0x0000000904047291 */ /* 0x000fc8000f8f103f */
[----:B------:R-:W-:-:S04]  /*00e0*/  ULOP3.LUT UR4, UR4, 0xfffffffc, URZ, 0xc0, !UPT ;  /* 0xfffffffc04047892 */ /* 0x000fc8000f8ec03f */
[----:B------:R-:W-:-:S03]  /*00f0*/  UIADD3 UR9, UR9, -UR4, URZ ;  /* 0x8000000409097290 */ /* 0x000fc6000fffe03f */
[----:B------:R-:W-:Y:S09]  /*0100*/  @P0 BRA `(.L_x_1) ;  /* 0x0000000000200947 */ /* 0x000ff20003800000 */
[----:B------:R-:W-:Y:S02]  /*0110*/  ULDC.64 UR6, c[0x0][0x198] ;  /* 0x0000660000067ab9 */ /* 0x000fe40000000a00 */
[----:B------:R-:W-:Y:S02]  /*0120*/  UIADD3 UR10, UP0, UR6, 0xf0, URZ ;  /* 0x000000f0060a7890 */ /* 0x000fe4000ff1e03f */
[----:B------:R-:W-:Y:S02]  /*0130*/  UIADD3 UR6, UP1, UR6, 0x1f0, URZ ;  /* 0x000001f006067890 */ /* 0x000fe4000ff3e03f */
[----:B------:R-:W-:Y:S02]  /*0140*/  UIADD3.X UR11, URZ, UR7, URZ, UP0, !UPT ;  /* 0x000000073f0b7290 */ /* 0x000fe400087fe43f */
[----:B------:R-:W-:-:S07]  /*0150*/  UIADD3.X UR7, URZ, UR7, URZ, UP1, !UPT ;  /* 0x000000073f077290 */ /* 0x000fce0008ffe43f */
[----:B------:R0:W-:Y:S02]  /*0160*/  UTMACCTL.PF [UR10] ;  /* 0x000000000a0079b9 */ /* 0x0001e40008040000 */
[----:B------:R0:W-:Y:S02]  /*0170*/  UTMACCTL.PF [UR6] ;  /* 0x00000000060079b9 */ /* 0x0001e40008040000 */
[----:B0-----:R-:W-:Y:S01]  /*0180*/  NOP ;  /* 0x0000000000007918 */ /* 0x001fe20000000000 */
.L_x_1:
[----:B------:R-:W-:Y:S05]  /*0190*/  BSYNC B0 ;  /* 0x0000000000007941 */ /* 0x000fea0003800000 */
.L_x_0:
[----:B------:R-:W0:Y:S01]  /*01a0*/  SHFL.IDX PT, R2, R0, RZ, 0x1f ;  /* 0x00001fff00027589 */ /* 0x000e2200000e0000 */
[----:B------:R-:W-:Y:S01]  /*01b0*/  UISETP.NE.AND UP0, UPT, UR9, 0x3, UPT ;  /* 0x000000030900788c */ /* 0x000fe2000bf05270 */
[----:B------:R-:W-:Y:S01]  /*01c0*/  ISETP.NE.AND P1, PT, RZ, UR5, PT ;  /* 0x00000005ff007c0c */ /* 0x000fe2000bf25270 */
[----:B------:R-:W-:Y:S02]  /*01d0*/  UIADD3 UR16, UR5, -0x1, URZ ;  /* 0xffffffff05107890 */ /* 0x000fe4000fffe03f */
[----:B------:R-:W-:Y:S02]  /*01e0*/  UISETP.EQ.OR UP0, UPT, UR9, URZ, !UP0 ;  /* 0x0000003f0900728c */ /* 0x000fe4000c702670 */
[----:B------:R-:W-:Y:S02]  /*01f0*/  UISETP.GE.U32.AND UP1, UPT, UR16, 0x2, UPT ;  /* 0x000000021000788c */ /* 0x000fe4000bf26070 */
[----:B------:R-:W-:-:S04]  /*0200*/  UISETP.EQ.AND UP0, UPT, UR5, URZ, UP0 ;  /* 0x0000003f0500728c */ /* 0x000fc80008702270 */
[----:B------:R-:W-:-:S04]  /*0210*/  USEL UR40, URZ, 0x1, !UP0 ;  /* 0x000000013f287887 */ /* 0x000fc8000c000000 */
[----:B------:R-:W-:Y:S01]  /*0220*/  USEL UR40, UR40, 0x2, UP1 ;  /* 0x0000000228287887 */ /* 0x000fe20008800000 */
[----:B0-----:R-:W-:-:S13]  /*0230*/  ISETP.NE.AND P0, PT, R2, RZ, PT ;  /* 0x000000ff0200720c */ /* 0x001fda0003f05270 */
[----:B------:R-:W-:Y:S05]  /*0240*/  @P0 BRA `(.L_x_2) ;  /* 0x0000000000580947 */ /* 0x000fea0003800000 */
[----:B------:R-:W0:Y:S01]  /*0250*/  S2UR UR8, SR_CgaCtaId ;  /* 0x00000000000879c3 */ /* 0x000e220000008800 */
[----:B------:R-:W-:Y:S01]  /*0260*/  UMOV UR4, 0x400 ;  /* 0x0000040000047882 */ /* 0x000fe20000000000 */
[----:B------:R-:W-:Y:S01]  /*0270*/  UMOV UR5, 0x1 ;  /* 0x0000000100057882 */ /* 0x000fe20000000000 */
[----:B------:R-:W-:Y:S01]  /*0280*/  UMOV UR6, 0x6 ;  /* 0x0000000600067882 */ /* 0x000fe20000000000 */
[----:B------:R-:W-:Y:S01]  /*0290*/  ELECT P0, URZ, PT ;  /* 0x00000000003f782f */ /* 0x000fe20003800000 */
[----:B------:R-:W-:-:S04]  /*02a0*/  UIADD3 UR6, -UR6, 0x100000, URZ ;  /* 0x0010000006067890 */ /* 0x000fc8000fffe13f */
[----:B------:R-:W-:Y:S02]  /*02b0*/  USHF.L.U32 UR7, UR6, 0xb, URZ ;  /* 0x0000000b06077899 */ /* 0x000fe4000800063f */
[----:B------:R-:W-:Y:S02]  /*02c0*/  USHF.L.U32 UR6, UR6, 0x1, URZ ;  /* 0x0000000106067899 */ /* 0x000fe4000800063f */
[----:B0-----:R-:W-:Y:S02]  /*02d0*/  ULEA UR8, UR8, UR4, 0x18 ;  /* 0x0000000408087291 */ /* 0x001fe4000f8ec03f */
[----:B------:R-:W-:-:S04]  /*02e0*/  UIADD3 UR4, -UR5, 0x100000, URZ ;  /* 0x0010000005047890 */ /* 0x000fc8000fffe13f */
[----:B------:R-:W-:Y:S02]  /*02f0*/  USHF.L.U32 UR5, UR4, 0xb, URZ ;  /* 0x0000000b04057899 */ /* 0x000fe4000800063f */
[----:B------:R-:W-:Y:S01]  /*0300*/  USHF.L.U32 UR4, UR4, 0x1, URZ ;  /* 0x0000000104047899 */ /* 0x000fe2000800063f */
[----:B------:R-:W0:Y:S11]  /*0310*/  FENCE.VIEW.ASYNC.S ;  /* 0x00000000000073c6 */ /* 0x000e360000000000 */
[----:B0-----:R0:W1:Y:S01]  /*0320*/  SYNCS.EXCH.64 URZ, [UR8], UR4 ;  /* 0x00000004083f75b2 */ /* 0x0010620008000100 */
[----:B------:R0:W2:Y:S01]  /*0330*/  SYNCS.EXCH.64 URZ, [UR8+0x20], UR6 ;  /* 0x00002006083f75b2 */ /* 0x0000a20008000100 */
[----:B------:R0:W3:Y:S01]  /*0340*/  SYNCS.EXCH.64 URZ, [UR8+0x8], UR4 ;  /* 0x00000804083f75b2 */ /* 0x0000e20008000100 */
[----:B------:R0:W4:Y:S01]  /*0350*/  SYNCS.EXCH.64 URZ, [UR8+0x28], UR6 ;  /* 0x00002806083f75b2 */ /* 0x0001220008000100 */
[----:B------:R0:W0:Y:S01]  /*0360*/  SYNCS.EXCH.64 URZ, [UR8+0x10], UR4 ;  /* 0x00001004083f75b2 */ /* 0x0000220008000100 */
[----:B------:R0:W0:Y:S01]  /*0370*/  SYNCS.EXCH.64 URZ, [UR8+0x30], UR6 ;  /* 0x00003006083f75b2 */ /* 0x0000220008000100 */
[----:B------:R0:W0:Y:S01]  /*0380*/  SYNCS.EXCH.64 URZ, [UR8+0x18], UR4 ;  /* 0x00001804083f75b2 */ /* 0x0000220008000100 */
[----:B------:R0:W0:Y:S01]  /*0390*/  SYNCS.EXCH.64 URZ, [UR8+0x38], UR6 ;  /* 0x00003806083f75b2 */ /* 0x0000220008000100 */
[----:B------:R-:W-:Y:S01]  /*03a0*/  NOP ;  /* 0x0000000000007918 */ /* 0x000fe20000000000 */
.L_x_2:
[----:B------:R-:W5:Y:S01]  /*03b0*/  S2UR UR13, SR_CTAID.X ;  /* 0x00000000000d79c3 */ /* 0x000f620000002500 */
[----:B------:R-:W-:Y:S01]  /*03c0*/  SHF.R.S32.HI R3, RZ, 0x1f, R4 ;  /* 0x0000001fff037819 */ /* 0x000fe20000011404 */
[----:B------:R5:W1:Y:S01]  /*03d0*/  SHFL.IDX PT, R6, R0, RZ, 0x1f ;  /* 0x00001fff00067589 */ /* 0x000a6200000e0000 */
[----:B0-----:R-:W-:Y:S01]  /*03e0*/  ULDC UR4, c[0x0][0x150] ;  /* 0x0000540000047ab9 */ /* 0x001fe20000000800 */
[----:B------:R-:W-:Y:S02]  /*03f0*/  ELECT P0, URZ, PT ;  /* 0x00000000003f782f */ /* 0x000fe40003800000 */
[----:B------:R-:W-:Y:S01]  /*0400*/  LEA.HI R3, R3, R4, RZ, 0x7 ;  /* 0x0000000403037211 */ /* 0x000fe200078f38ff */
[----:B------:R-:W-:Y:S01]  /*0410*/  ULDC UR5, c[0x0][0x154] ;  /* 0x0000550000057ab9 */ /* 0x000fe20000000800 */
[----:B------:R-:W-:Y:S01]  /*0420*/  SHF.R.S32.HI R7, RZ, 0x1f, R2 ;  /* 0x0000001fff077819 */ /* 0x000fe20000011402 */
[----:B------:R-:W0:Y:S01]  /*0430*/  S2UR UR10, SR_CTAID.Y ;  /* 0x00000000000a79c3 */ /* 0x000e220000002600 */
[----:B------:R-:W-:Y:S01]  /*0440*/  LOP3.LUT R3, R3, 0xffffff80, RZ, 0xc0, !PT ;  /* 0xffffff8003037812 */ /* 0x000fe200078ec0ff */
[----:B------:R-:W-:Y:S01]  /*0450*/  ULDC UR8, c[0x0][0x144] ;  /* 0x0000510000087ab9 */ /* 0x000fe20000000800 */
[----:B------:R-:W-:Y:S01]  /*0460*/  LEA.HI R7, R7, R2, RZ, 0x2 ;  /* 0x0000000207077211 */ /* 0x000fe200078f10ff */
[----:B------:R-:W-:Y:S01]  /*0470*/  NOP ;  /* 0x0000000000007918 */ /* 0x000fe20000000000 */
[----:B------:R-:W-:Y:S01]  /*0480*/  NOP ;  /* 0x0000000000007918 */ /* 0x000fe20000000000 */
[----:B------:R-:W-:Y:S01]  /*0490*/  IMAD.IADD R3, R4, 0x1, -R3 ;  /* 0x0000000104037824 */ /* 0x000fe200078e0a03 */
[----:B------:R-:W-:Y:S01]  /*04a0*/  LOP3.LUT R7, R7, 0x3ffffffc, RZ, 0xc0, !PT ;  /* 0x3ffffffc07077812 */ /* 0x000fe200078ec0ff */
[----:B------:R-:W-:Y:S01]  /*04b0*/  ULDC UR11, c[0x0][0x148] ;  /* 0x00005200000b7ab9 */ /* 0x000fe20000000800 */
[----:B------:R-:W-:-:S02]  /*04c0*/  IMAD.MOV.U32 R17, RZ, RZ, 0x1 ;  /* 0x00000001ff117424 */ /* 0x000fc400078e00ff */
[----:B------:R-:W-:Y:S01]  /*04d0*/  SHF.R.S32.HI R4, RZ, 0x1f, R3 ;  /* 0x0000001fff047819 */ /* 0x000fe20000011403 */
[----:B------:R-:W-:-:S03]  /*04e0*/  IMAD.IADD R2, R2, 0x1, -R7 ;  /* 0x0000000102027824 */ /* 0x000fc600078e0a07 */
[----:B------:R-:W-:Y:S02]  /*04f0*/  LEA.HI R4, R4, R3, RZ, 0x3 ;  /* 0x0000000304047211 */ /* 0x000fe400078f18ff */
[----:B-----5:R-:W-:Y:S02]  /*0500*/  I2FP.F32.U32 R5, UR13 ;  /* 0x0000000d00057c45 */ /* 0x020fe40008201000 */
[--C-:B------:R-:W-:Y:S02]  /*0510*/  SHF.R.S32.HI R0, RZ, 0x3, R4.reuse ;  /* 0x00000003ff007819 */ /* 0x100fe40000011404 */
[----:B-1----:R-:W-:Y:S01]  /*0520*/  ISETP.NE.OR P0, PT, R6, RZ, !P0 ;  /* 0x000000ff0600720c */ /* 0x002fe20004705670 */
[----:B------:R-:W-:Y:S01]  /*0530*/  FMUL R8, R5, UR4 ;  /* 0x0000000405087c20 */ /* 0x000fe20008400000 */
[----:B------:R-:W-:-:S04]  /*0540*/  SHF.R.S32.HI R5, RZ, 0x1f, R4 ;  /* 0x0000001fff057819 */ /* 0x000fc80000011404 */
[----:B------:R-:W-:Y:S01]  /*0550*/  LEA.HI R5, R5, R0, RZ, 0x2 ;  /* 0x0000000005057211 */ /* 0x000fe200078f10ff */
[----:B------:R-:W1:Y:S03]  /*0560*/  F2I.U32.TRUNC.NTZ R8, R8 ;  /* 0x0000000800087305 */ /* 0x000e66000020f000 */
[----:B------:R-:W-:-:S03]  /*0570*/  LOP3.LUT R5, R5, 0xfffffffc, RZ, 0xc0, !PT ;  /* 0xfffffffc05057812 */ /* 0x000fc600078ec0ff */
[----:B------:R-:W-:Y:S01]  /*0580*/  VOTEU.ALL UP0, P0 ;  /* 0x00000000003f7886 */ /* 0x000fe20000000000 */
[----:B------:R-:W-:Y:S01]  /*0590*/  VOTEU.ALL UP1, P0 ;  /* 0x00000000003f7886 */ /* 0x000fe20000020000 */
[----:B------:R-:W-:Y:S01]  /*05a0*/  IMAD.IADD R5, R0, 0x1, -R5 ;  /* 0x0000000100057824 */ /* 0x000fe200078e0a05 */
[----:B0-----:R-:W-:Y:S02]  /*05b0*/  I2FP.F32.U32 R0, UR10 ;  /* 0x0000000a00007c45 */ /* 0x001fe40008201000 */
[----:B------:R-:W0:Y:S01]  /*05c0*/  @!UP0 S2UR UR7, SR_CgaCtaId ;  /* 0x00000000000789c3 */ /* 0x000e220000008800 */
[----:B------:R-:W-:Y:S01]  /*05d0*/  IMAD R2, R2, 0x4, R5 ;  /* 0x0000000402027824 */ /* 0x000fe200078e0205 */
[----:B------:R-:W-:Y:S01]  /*05e0*/  @!UP0 UMOV UR6, 0x400 ;  /* 0x0000040000068882 */ /* 0x000fe20000000000 */
[----:B------:R-:W-:Y:S01]  /*05f0*/  FMUL R4, R0, UR5 ;  /* 0x0000000500047c20 */ /* 0x000fe20008400000 */
[----:B-1----:R-:W-:Y:S02]  /*0600*/  R2UR UR4, R8 ;  /* 0x00000000080472ca */ /* 0x002fe400000e0000 */
[----:B------:R-:W-:-:S03]  /*0610*/  LEA.HI R0, R2, R2, RZ, 0x1 ;  /* 0x0000000202007211 */ /* 0x000fc600078f08ff */
[----:B------:R-:W1:Y:S01]  /*0620*/  F2I.U32.TRUNC.NTZ R4, R4 ;  /* 0x0000000400047305 */ /* 0x000e62000020f000 */
[----:B------:R-:W-:-:S05]  /*0630*/  LOP3.LUT R5, R0, 0xfffffffe, RZ, 0xc0, !PT ;  /* 0xfffffffe00057812 */ /* 0x000fca00078ec0ff */
[----:B------:R-:W-:Y:S02]  /*0640*/  IMAD.IADD R5, R2, 0x1, -R5 ;  /* 0x0000000102057824 */ /* 0x000fe400078e0a05 */
[----:B------:R-:W-:-:S04]  /*0650*/  UIADD3 UR4, -UR4, URZ, URZ ;  /* 0x0000003f04047290 */ /* 0x000fc8000fffe13f */
[----:B------:R-:W-:Y:S01]  /*0660*/  UIMAD UR8, UR8, UR4, UR13 ;  /* 0x00000004080872a4 */ /* 0x000fe2000f8e020d */
[----:B-1----:R-:W-:Y:S02]  /*0670*/  R2UR UR12, R4 ;  /* 0x00000000040c72ca */ /* 0x002fe400000e0000 */
[----:B------:R-:W-:Y:S01]  /*0680*/  UMOV UR4, 0x20 ;  /* 0x0000002000047882 */ /* 0x000fe20000000000 */
[----:B------:R-:W1:Y:S02]  /*0690*/  LDC R4, c[0x0][0x140] ;  /* 0x00005000ff047b82 */ /* 0x000e640000000800 */
[----:B------:R-:W-:Y:S01]  /*06a0*/  ISETP.NE.AND P3, PT, R5, UR8, PT ;  /* 0x0000000805007c0c */ /* 0x000fe2000bf65270 */
[----:B------:R-:W-:-:S04]  /*06b0*/  @!UP0 UIADD3 UR4, -UR4, 0x100000, URZ ;  /* 0x0010000004048890 */ /* 0x000fc8000fffe13f */
[----:B------:R-:W-:Y:S02]  /*06c0*/  @!UP0 USHF.L.U32 UR5, UR4, 0xb, URZ ;  /* 0x0000000b04058899 */ /* 0x000fe4000800063f */
[----:B------:R-:W-:Y:S01]  /*06d0*/  @!UP0 USHF.L.U32 UR4, UR4, 0x1, URZ ;  /* 0x0000000104048899 */ /* 0x000fe2000800063f */
[C---:B------:R-:W-:Y:S01]  /*06e0*/  IMAD.SHL.U32 R5, R2.reuse, 0x4, RZ ;  /* 0x0000000402057824 */ /* 0x040fe200078e00ff */
[----:B0-----:R-:W-:Y:S01]  /*06f0*/  @!UP0 ULEA UR6, UR7, UR6, 0x18 ;  /* 0x0000000607068291 */ /* 0x001fe2000f8ec03f */
[----:B------:R-:W-:Y:S01]  /*0700*/  VOTEU.ALL UP0, P0 ;  /* 0x00000000003f7886 */ /* 0x000fe20000000000 */
[----:B------:R-:W-:Y:S02]  /*0710*/  LOP3.LUT P0, RZ, R3, 0x7, RZ, 0xc0, !PT ;  /* 0x0000000703ff7812 */ /* 0x000fe4000780c0ff */
[----:B------:R-:W-:Y:S01]  /*0720*/  LOP3.LUT R152, R2, 0xc, R5, 0x78, !PT ;  /* 0x0000000c02987812 */ /* 0x000fe200078e7805 */
[----:B------:R-:W-:-:S03]  /*0730*/  UIADD3 UR12, -UR12, URZ, URZ ;  /* 0x0000003f0c0c7290 */ /* 0x000fc6000fffe13f */
[C---:B------:R-:W-:Y:S02]  /*0740*/  ISETP.LT.U32.AND P0, PT, R152.reuse, 0x4, !P0 ;  /* 0x000000049800780c */ /* 0x040fe40004701070 */
[----:B------:R-:W-:Y:S01]  /*0750*/  @P3 LEA.HI R0, R152, R152, RZ, 0x1 ;  /* 0x0000009898003211 */ /* 0x000fe200078f08ff */
[----:B------:R-:W0:Y:S02]  /*0760*/  FENCE.VIEW.ASYNC.S ;  /* 0x00000000000073c6 */ /* 0x000e240000000000 */
[----:B0-----:R-:W0:Y:S01]  /*0770*/  @!UP0 SYNCS.EXCH.64 URZ, [UR6+0x50], UR4 ;  /* 0x00005004063f85b2 */ /* 0x001e220008000100 */
[----:B------:R-:W-:Y:S02]  /*0780*/  @P3 SHF.R.S32.HI R0, RZ, 0x1, R0 ;  /* 0x00000001ff003819 */ /* 0x000fe40000011400 */
[----:B-1----:R-:W-:Y:S01]  /*0790*/  ISETP.EQ.U32.AND P2, PT, R4, 0x1, PT ;  /* 0x000000010400780c */ /* 0x002fe20003f42070 */
[----:B------:R1:W0:Y:S01]  /*07a0*/  @!UP1 SYNCS.EXCH.64 URZ, [UR6+0x58], UR4 ;  /* 0x00005804063f95b2 */ /* 0x0002220008000100 */
[----:B------:R-:W-:Y:S01]  /*07b0*/  NOP ;  /* 0x0000000000007918 */ /* 0x000fe20000000000 */
[----:B-1----:R-:W-:-:S06]  /*07c0*/  UIMAD UR4, UR11, UR12, UR10 ;  /* 0x0000000c0b0472a4 */ /* 0x002fcc000f8e020a */
[----:B------:R-:W-:Y:S02]  /*07d0*/  @P3 ISETP.NE.AND P4, PT, R0, UR4, PT ;  /* 0x0000000400003c0c */ /* 0x000fe4000bf85270 */
[----:B------:R-:W-:Y:S02]  /*07e0*/  SEL R0, RZ, 0x1, !P0 ;  /* 0x00000001ff007807 */ /* 0x000fe40004000000 */
[----:B------:R-:W-:-:S04]  /*07f0*/  @P3 SEL R17, RZ, 0x1, P4 ;  /* 0x00000001ff113807 */ /* 0x000fc80002000000 */
[----:B------:R-:W-:Y:S01]  /*0800*/  LOP3.LUT R17, R17, R0, RZ, 0xc0, !PT ;  /* 0x0000000011117212 */ /* 0x000fe200078ec0ff */
[----:B------:R-:W-:Y:S06]  /*0810*/  @!P2 BRA `(.L_x_3) ;  /* 0x000000000008a947 */ /* 0x000fec0003800000 */
[----:B0-234-:R-:W-:Y:S01]  /*0820*/  UCGABAR_ARV ;  /* 0x00000000000079c7 */ /* 0x01dfe20008000000 */
[----:B------:R-:W-:Y:S05]  /*0830*/  BRA `(.L_x_4) ;  /* 0x0000000000047947 */ /* 0x000fea0003800000 */
.L_x_3:
[----:B0-234-:R-:W-:Y:S01]  /*0840*/  NOP ;  /* 0x0000000000007918 */ /* 0x01dfe20000000000 */
.L_x_4:
[----:B------:R-:W-:Y:S01]  /*0850*/  ULDC UR4, c[0x0][0x65c] ;  /* 0x0001970000047ab9 */ /* 0x000fe20000000800 */
[----:B------:R-:W-:Y:S01]  /*0860*/  UMOV UR5, URZ ;  /* 0x0000003f00057c82 */ /* 0x000fe20008000000 */
[----:B------:R-:W-:-:S03]  /*0870*/  UISETP.NE.AND UP0, UPT, UR4, 0x1, UPT ;  /* 0x000000010400788c */ /* 0x000fc6000bf05270 */
[----:B------:R-:W-:Y:S01]  /*0880*/  UMOV UR4, UR13 ;  /* 0x0000000d00047c82 */ /* 0x000fe20008000000 */
[----:B------:R-:W-:Y:S02]  /*0890*/  UP2UR UR45, UPR, URZ, 0x1 ;  /* 0x000000013f2d7883 */ /* 0x000fe40008000000 */
[----:B------:R-:W-:Y:S02]  /*08a0*/  PLOP3.LUT P0, PT, PT, PT, UP0, 0x80, 0x0 ;  /* 0x000000000000781c */ /* 0x000fe40003f0f008 */
[----:B------:R-:W-:Y:S02]  /*08b0*/  PLOP3.LUT P3, PT, PT, PT, UP0, 0x80, 0x0 ;  /* 0x000000000000781c */ /* 0x000fe40003f6f008 */
[----:B------:R-:W-:Y:S01]  /*08c0*/  PLOP3.LUT P5, PT, PT, PT, UP0, 0x80, 0x0 ;  /* 0x000000000000781c */ /* 0x000fe20003faf008 */
[----:B------:R-:W-:Y:S01]  /*08d0*/  @UP0 ULDC UR14, c[0x0][0x10] ;  /* 0x00000400000e0ab9 */ /* 0x000fe20000000800 */
[----:B------:R-:W-:Y:S01]  /*08e0*/  @UP0 UMOV UR6, UR10 ;  /* 0x0000000a00060c82 */ /* 0x000fe20008000000 */
[----:B------:R-:W-:Y:S01]  /*08f0*/  @UP0 UMOV UR7, URZ ;  /* 0x0000003f00070c82 */ /* 0x000fe20008000000 */
[----:B------:R-:W-:Y:S01]  /*0900*/  PLOP3.LUT P4, PT, PT, PT, UP0, 0x80, 0x0 ;  /* 0x000000000000781c */ /* 0x000fe20003f8f008 */
[----:B------:R-:W-:-:S03]  /*0910*/  @UP0 UIMAD.WIDE.U32 UR14, UR13, UR14, UR6 ;  /* 0x0000000e0d0e02a5 */ /* 0x000fc6000f8e0006 */
[----:B------:R-:W-:Y:S01]  /*0920*/  @!UP0 ULDC UR7, c[0x0][0xc] ;  /* 0x0000030000078ab9 */ /* 0x000fe20000000800 */
[----:B------:R-:W-:Y:S01]  /*0930*/  @UP0 UMOV UR6, URZ ;  /* 0x0000003f00060c82 */ /* 0x000fe20008000000 */
[----:B------:R-:W-:Y:S01]  /*0940*/  @!UP0 UIMAD.WIDE.U32 UR4, UR10, UR7, UR4 ;  /* 0x000000070a0482a5 */ /* 0x000fe2000f8e0004 */
[----:B------:R-:W-:Y:S01]  /*0950*/  IMAD.U32 R2, RZ, RZ, UR14 ;  /* 0x0000000eff027e24 */ /* 0x000fe2000f8e00ff */
[----:B------:R-:W-:Y:S02]  /*0960*/  @UP0 UIADD3 UR6, UR15, UR6, URZ ;  /* 0x000000060f060290 */ /* 0x000fe4000fffe03f */
[----:B------:R-:W-:Y:S01]  /*0970*/  MOV R3, UR15 ;  /* 0x0000000f00037c02 */ /* 0x000fe20008000f00 */
[----:B------:R-:W-:Y:S02]  /*0980*/  @P0 IMAD.MOV.U32 R7, RZ, RZ, R2 ;  /* 0x000000ffff070224 */ /* 0x000fe400078e0002 */
[----:B------:R-:W-:Y:S02]  /*0990*/  IMAD.U32 R5, RZ, RZ, UR5 ;  /* 0x00000005ff057e24 */ /* 0x000fe4000f8e00ff */
[----:B------:R-:W-:-:S02]  /*09a0*/  IMAD.U32 R2, RZ, RZ, UR4 ;  /* 0x00000004ff027e24 */ /* 0x000fc4000f8e00ff */
[----:B------:R-:W-:Y:S02]  /*09b0*/  @P3 IMAD.U32 R6, RZ, RZ, UR6 ;  /* 0x00000006ff063e24 */ /* 0x000fe4000f8e00ff */
[----:B------:R-:W-:Y:S02]  /*09c0*/  @!P5 IMAD.MOV.U32 R6, RZ, RZ, R5 ;  /* 0x000000ffff06d224 */ /* 0x000fe400078e0005 */
[----:B------:R-:W-:Y:S02]  /*09d0*/  @!P4 IMAD.MOV.U32 R7, RZ, RZ, R2 ;  /* 0x000000ffff07c224 */ /* 0x000fe400078e0002 */
[----:B------:R-:W-:Y:S01]  /*09e0*/  IMAD.U32 R3, RZ, RZ, UR5 ;  /* 0x00000005ff037e24 */ /* 0x000fe2000f8e00ff */
[----:B------:R0:W-:Y:S01]  /*09f0*/  STL [R1+0x200], R6 ;  /* 0x0002000601007387 */ /* 0x0001e20000100800 */
[----:B------:R-:W-:-:S03]  /*0a00*/  IMAD.U32 R4, RZ, RZ, UR4 ;  /* 0x00000004ff047e24 */ /* 0x000fc6000f8e00ff */
[----:B------:R0:W-:Y:S01]  /*0a10*/  STL [R1+0x204], R7 ;  /* 0x0002040701007387 */ /* 0x0001e20000100800 */
[----:B------:R-:W-:Y:S05]  /*0a20*/  @!P2 BRA `(.L_x_5) ;  /* 0x00000000000ca947 */ /* 0x000fea0003800000 */
[----:B------:R-:W-:Y:S01]  /*0a30*/  UCGABAR_WAIT ;  /* 0x0000000000007dc7 */ /* 0x000fe20008000000 */
[----:B------:R-:W-:Y:S01]  /*0a40*/  CCTL.IVALL ;  /* 0x00000000ff00798f */ /* 0x000fe20002000000 */
[----:B------:R-:W-:Y:S05]  /*0a50*/  BRA `(.L_x_6) ;  /* 0x0000000000047947 */ /* 0x000fea0003800000 */
.L_x_5:
[----:B------:R-:W-:Y:S06]  /*0a60*/  BAR.SYNC.DEFER_BLOCKING 0x0 ;  /* 0x0000000000007b1d */ /* 0x000fec0000010000 */
.L_x_6:
[----:B------:R-:W-:Y:S05]  /*0a70*/  @!P1 BRA `(.L_x_7) ;  /* 0x0000015400a49947 */ /* 0x000fea0003800000 */
[----:B------:R-:W-:-:S06]  /*0a80*/  UISETP.GT.U32.AND UP0, UPT, UR16, 0x1, UPT ;  /* 0x000000011000788c */ /* 0x000fcc000bf04070 */
[----:B------:R-:W-:-:S13]  /*0a90*/  PLOP3.LUT P0, PT, PT, PT, UP0, 0x80, 0x0 ;  /* 0x000000000000781c */ /* 0x000fda0003f0f008 */
[----:B------:R-:W-:Y:S05]  /*0aa0*/  @P0 EXIT ;  /* 0x000000000000094d */ /* 0x000fea0003800000 */
[----:B------:R-:W-:Y:S01]  /*0ab0*/  ULDC.64 UR4, c[0x0][0x650] ;  /* 0x0001940000047ab9 */ /* 0x000fe20000000a00 */
[----:B------:R-:W-:Y:S01]  /*0ac0*/  UMOV UR41, 0xffffffff ;  /* 0xffffffff00297882 */ /* 0x000fe20000000000 */
[----:B------:R-:W-:Y:S01]  /*0ad0*/  ISETP.GE.U32.AND P0, PT, R7, UR4, PT ;  /* 0x0000000407007c0c */ /* 0x000fe2000bf06070 */
[----:B------:R-:W-:Y:S01]  /*0ae0*/  UMOV UR42, 0xffffffff ;  /* 0xffffffff002a7882 */ /* 0x000fe20000000000 */
[----:B------:R-:W-:Y:S01]  /*0af0*/  UMOV UR43, 0xffffffff ;  /* 0xffffffff002b7882 */ /* 0x000fe20000000000 */
[----:B------:R-:W-:Y:S02]  /*0b00*/  PRMT R0, RZ, 0x7610, R0 ;  /* 0x00007610ff007816 */ /* 0x000fe40000000000 */
[----:B------:R-:W-:-:S13]  /*0b10*/  ISETP.GE.U32.AND.EX P0, PT, R6, UR5, PT, P0 ;  /* 0x0000000506007c0c */ /* 0x000fda000bf06100 */
[----:B------:R-:W-:Y:S05]  /*0b20*/  @P0 BRA `(.L_x_8) ;  /* 0x0000000400480947 */ /* 0x000fea0003800000 */
[----:B------:R-:W-:Y:S01]  /*0b30*/  ULDC.64 UR16, c[0x0][0x628] ;  /* 0x00018a0000107ab9 */ /* 0x000fe20000000a00 */
[C---:B------:R-:W-:Y:S01]  /*0b40*/  R2UR UR19, R7.reuse ;  /* 0x00000000071372ca */ /* 0x040fe200000e0000 */
[----:B------:R-:W-:Y:S01]  /*0b50*/  ULDC UR18, c[0x0][0x630] ;  /* 0x00018c0000127ab9 */ /* 0x000fe20000000800 */
[----:B------:R-:W-:Y:S02]  /*0b60*/  ISETP.NE.U32.AND P0, PT, RZ, UR16, PT ;  /* 0x00000010ff007c0c */ /* 0x000fe4000bf05070 */
[----:B------:R-:W-:Y:S02]  /*0b70*/  R2UR UR4, R7 ;  /* 0x00000000070472ca */ /* 0x000fe400000e0000 */
[----:B------:R-:W-:Y:S02]  /*0b80*/  ISETP.NE.AND.EX P0, PT, RZ, UR17, PT, P0 ;  /* 0x00000011ff007c0c */ /* 0x000fe4000bf05300 */
[----:B------:R-:W-:-:S11]  /*0b90*/  R2UR UR5, R6 ;  /* 0x00000000060572ca */ /* 0x000fd600000e0000 */
[----:B------:R-:W-:Y:S05]  /*0ba0*/  @!P0 BRA `(.L_x_9) ;  /* 0x0000000000308947 */ /* 0x000fea0003800000 */
[----:B------:R-:W-:Y:S01]  /*0bb0*/  R2UR UR4, R7 ;  /* 0x00000000070472ca */ /* 0x000fe200000e0000 */
[----:B------:R-:W-:Y:S01]  /*0bc0*/  ULDC UR9, c[0x0][0x634] ;  /* 0x00018d0000097ab9 */ /* 0x000fe20000000800 */
[----:B------:R-:W-:-:S11]  /*0bd0*/  R2UR UR13, R6 ;  /* 0x00000000060d72ca */ /* 0x000fd600000e0000 */
[----:B------:R-:W-:-:S04]  /*0be0*/  UIADD3 UR9, UP0, UR4, UR9, URZ ;  /* 0x0000000904097290 */ /* 0x000fc8000ff1e03f */
[----:B------:R-:W-:-:S04]  /*0bf0*/  UIADD3.X UR13, URZ, UR13, URZ, UP0, !UPT ;  /* 0x0000000d3f0d7290 */ /* 0x000fc800087fe43f */
[----:B------:R-:W-:-:S04]  /*0c00*/  UIMAD.WIDE.U32 UR4, UR13, UR16, URZ ;  /* 0x000000100d0472a5 */ /* 0x000fc8000f8e003f */
[----:B------:R-:W-:Y:S02]  /*0c10*/  UIMAD.WIDE.U32 UR6, UP0, UR9, UR17, UR4 ;  /* 0x00000011090672a5 */ /* 0x000fe4000f800004 */
[----:B------:R-:W-:Y:S02]  /*0c20*/  UIMAD.WIDE.U32 UR4, UR9, UR16, URZ ;  /* 0x00000010090472a5 */ /* 0x000fe4000f8e003f */
[----:B------:R-:W-:Y:S02]  /*0c30*/  UIADD3.X UR15, URZ, URZ, URZ, UP0, !UPT ;  /* 0x0000003f3f0f7290 */ /* 0x000fe400087fe43f */
[----:B------:R-:W-:Y:S01]  /*0c40*/  UIADD3 URZ, UP0, UR5, UR6, URZ ;  /* 0x00000006053f7290 */ /* 0x000fe2000ff1e03f */
[----:B------:R-:W-:-:S03]  /*0c50*/  UMOV UR14, UR7 ;  /* 0x00000007000e7c82 */ /* 0x000fc60008000000 */
[----:B------:R-:W-:-:S12]  /*0c60*/  UIMAD.WIDE.U32.X UR4, UR13, UR17, UR14, UP0 ;  /* 0x000000110d0472a5 */ /* 0x000fd800080e040e */
.L_x_9:
[----:B------:R-:W-:Y:S01]  /*0c70*/  USHF.R.U64 UR43, UR4, UR18, UR5 ;  /* 0x00000012042b7299 */ /* 0x000fe20008001205 */
[----:B------:R-:W-:Y:S01]  /*0c80*/  R2UR UR7, R6 ;  /* 0x00000000060772ca */ /* 0x000fe200000e0000 */
[----:B------:R-:W-:Y:S02]  /*0c90*/  USHF.R.U32.HI UR4, URZ, UR18, UR5 ;  /* 0x000000123f047299 */ /* 0x000fe40008011605 */
[----:B------:R-:W-:Y:S01]  /*0ca0*/  UIADD3 UR5, UP0, URZ, -UR43, URZ ;  /* 0x8000002b3f057290 */ /* 0x000fe2000ff1e03f */
[----:B------:R-:W-:Y:S01]  /*0cb0*/  ULDC.64 UR14, c[0x0][0x620] ;  /* 0x00018800000e7ab9 */ /* 0x000fe20000000a00 */
[----:B------:R-:W-:Y:S02]  /*0cc0*/  UMOV UR6, UR19 ;  /* 0x0000001300067c82 */ /* 0x000fe40008000000 */
[----:B------:R-:W-:Y:S01]  /*0cd0*/  UIADD3.X UR4, URZ, ~UR4, URZ, UP0, !UPT ;  /* 0x800000043f047290 */ /* 0x000fe200087fe43f */
[----:B------:R-:W-:Y:S01]  /*0ce0*/  ULDC UR9, c[0x0][0x618] ;  /* 0x0001860000097ab9 */ /* 0x000fe20000000800 */
[----:B------:R-:W-:-:S02]  /*0cf0*/  UIMAD UR12, UR11, UR12, UR10 ;  /* 0x0000000c0b0c72a4 */ /* 0x000fc4000f8e020a */
[----:B------:R-:W-:Y:S02]  /*0d00*/  UIMAD UR4, UR4, UR14, URZ ;  /* 0x0000000e040472a4 */ /* 0x000fe4000f8e023f */
[----:B------:R-:W-:Y:S02]  /*0d10*/  UIMAD.WIDE.U32 UR6, UR5, UR14, UR6 ;  /* 0x0000000e050672a5 */ /* 0x000fe4000f8e0006 */
[----:B------:R-:W-:Y:S01]  /*0d20*/  UIMAD UR4, UR5, UR15, UR4 ;  /* 0x0000000f050472a4 */ /* 0x000fe2000f8e0204 */
[----:B------:R-:W-:Y:S01]  /*0d30*/  ULDC UR10, c[0x0][0x608] ;  /* 0x00018200000a7ab9 */ /* 0x000fe20000000800 */
[----:B------:R-:W-:Y:S02]  /*0d40*/  ULDC UR18, c[0x0][0x658] ;  /* 0x0001960000127ab9 */ /* 0x000fe40000000800 */
[----:B------:R-:W-:Y:S01]  /*0d50*/  UIADD3 UR7, UR7, UR4, URZ ;  /* 0x0000000407077290 */ /* 0x000fe2000fffe03f */
[----:B------:R-:W-:Y:S02]  /*0d60*/  UMOV UR11, 0xffffffff ;  /* 0xffffffff000b7882 */ /* 0x000fe40000000000 */
[----:B------:R-:W-:Y:S01]  /*0d70*/  ULDC.64 UR4, c[0x0][0x640] ;  /* 0x0001900000047ab9 */ /* 0x000fe20000000a00 */
[----:B------:R-:W-:Y:S01]  /*0d80*/  USHF.R.U64 UR16, UR6, UR9, UR7 ;  /* 0x0000000906107299 */ /* 0x000fe20008001207 */
[----:B------:R-:W-:Y:S01]  /*0d90*/  ISETP.NE.U32.AND P0, PT, RZ, UR4, PT ;  /* 0x00000004ff007c0c */ /* 0x000fe2000bf05070 */
[----:B------:R-:W-:-:S02]  /*0da0*/  USHF.R.U32.HI UR7, URZ, UR9, UR7 ;  /* 0x000000093f077299 */ /* 0x000fc40008011607 */
[----:B------:R-:W-:Y:S01]  /*0db0*/  USHF.L.U32 UR6, UR11, UR18, URZ ;  /* 0x000000120b067299 */ /* 0x000fe2000800063f */
[----:B------:R-:W-:Y:S01]  /*0dc0*/  ISETP.NE.AND.EX P0, PT, RZ, UR5, PT, P0 ;  /* 0x00000005ff007c0c */ /* 0x000fe2000bf05300 */
[----:B------:R-:W-:Y:S02]  /*0dd0*/  USHF.R.U64 UR22, UR16, UR10, UR7 ;  /* 0x0000000a10167299 */ /* 0x000fe40008001207 */
[----:B------:R-:W-:Y:S02]  /*0de0*/  USHF.R.U32.HI UR7, URZ, UR10, UR7 ;  /* 0x0000000a3f077299 */ /* 0x000fe40008011607 */
[----:B------:R-:W-:Y:S02]  /*0df0*/  UISETP.NE.AND UP1, UPT, UR45, URZ, UPT ;  /* 0x0000003f2d00728c */ /* 0x000fe4000bf25270 */
[----:B------:R-:W-:Y:S01]  /*0e00*/  USHF.R.U64 UR23, UR22, UR18, UR7 ;  /* 0x0000001216177299 */ /* 0x000fe20008001207 */
[----:B------:R-:W-:Y:S01]  /*0e10*/  ULDC UR17, c[0x0][0x600] ;  /* 0x0001800000117ab9 */ /* 0x000fe20000000800 */
[----:B------:R-:W-:-:S02]  /*0e20*/  ULOP3.LUT UR13, URZ, UR6, URZ, 0x33, !UPT ;  /* 0x000000063f0d7292 */ /* 0x000fc4000f8e333f */
[----:B------:R-:W-:Y:S02]  /*0e30*/  UIADD3 UR15, UR17, -0x1, URZ ;  /* 0xffffffff110f7890 */ /* 0x000fe4000fffe03f */
[----:B------:R-:W-:Y:S02]  /*0e40*/  USEL UR12, UR8, UR12, !UP1 ;  /* 0x0000000c080c7287 */ /* 0x000fe4000c800000 */
[----:B------:R-:W-:Y:S01]  /*0e50*/  USHF.R.U32.HI UR7, URZ, UR18, UR7 ;  /* 0x000000123f077299 */ /* 0x000fe20008011607 */
[----:B------:R-:W-:Y:S01]  /*0e60*/  ULDC UR19, c[0x0][0x648] ;  /* 0x0001920000137ab9 */ /* 0x000fe20000000800 */
[----:B------:R-:W-:Y:S01]  /*0e70*/  ULDC UR20, c[0x0][0x638] ;  /* 0x00018e0000147ab9 */ /* 0x000fe20000000800 */
[----:B------:R-:W-:Y:S01]  /*0e80*/  UMOV UR21, 0x1 ;  /* 0x0000000100157882 */ /* 0x000fe20000000000 */
[----:B------:R-:W-:Y:S01]  /*0e90*/  UMOV UR6, UR23 ;  /* 0x0000001700067c82 */ /* 0x000fe20008000000 */
[----:B------:R-:W-:Y:S07]  /*0ea0*/  @!P0 BRA `(.L_x_10) ;  /* 0x0000000000308947 */ /* 0x000fee0003800000 */
[----:B------:R-:W-:Y:S02]  /*0eb0*/  ULDC UR10, c[0x0][0x64c] ;  /* 0x00019300000a7ab9 */ /* 0x000fe40000000800 */
        /* <DEDUP_REMOVED lines=8> */
[----:B------:R-:W-:-:S07]  /*0f40*/  UIMAD.WIDE.U32.X UR4, UR14, UR5, UR10, UP0 ;  /* 0x000000050e0472a5 */ /* 0x000fce00080e040a */
[----:B------:R-:W-:Y:S01]  /*0f50*/  UMOV UR6, UR4 ;  /* 0x0000000400067c82 */ /* 0x000fe20008000000 */
[----:B------:R-:W-:-:S05]  /*0f60*/  UMOV UR7, UR5 ;  /* 0x0000000500077c82 */ /* 0x000fca0008000000 */
.L_x_10:
[----:B------:R-:W-:Y:S01]  /*0f70*/  USHF.R.U64 UR5, UR6, UR19, UR7 ;  /* 0x0000001306057299 */ /* 0x000fe20008001207 */
[----:B------:R-:W-:Y:S01]  /*0f80*/  IMAD.MOV.U32 R0, RZ, RZ, 0x1 ;  /* 0x00000001ff007424 */ /* 0x000fe200078e00ff */
[----:B------:R-:W-:Y:S02]  /*0f90*/  USHF.L.U32 UR4, UR21, UR18, URZ ;  /* 0x0000001215047299 */ /* 0x000fe4000800063f */
[----:B------:R-:W-:Y:S02]  /*0fa0*/  ULOP3.LUT UR13, UR22, UR13, URZ, 0xc0, !UPT ;  /* 0x0000000d160d7292 */ /* 0x000fe4000f8ec03f */
[----:B------:R-:W-:Y:S02]  /*0fb0*/  UIADD3 UR6, -UR5, URZ, URZ ;  /* 0x0000003f05067290 */ /* 0x000fe4000fffe13f */
[----:B------:R-:W-:Y:S02]  /*0fc0*/  UIMAD UR13, UR4, UR5, UR13 ;  /* 0x00000005040d72a4 */ /* 0x000fe4000f8e020d */
[----:B------:R-:W-:-:S02]  /*0fd0*/  ULOP3.LUT UR15, UR16, UR15, URZ, 0xc0, !UPT ;  /* 0x0000000f100f7292 */ /* 0x000fc4000f8ec03f */
[----:B------:R-:W-:Y:S01]  /*0fe0*/  UIMAD UR4, UR6, UR20, UR23 ;  /* 0x00000014060472a4 */ /* 0x000fe2000f8e0217 */
[----:B------:R-:W-:Y:S01]  /*0ff0*/  ULDC UR5, c[0x0][0x610] ;  /* 0x0001840000057ab9 */ /* 0x000fe20000000800 */
[----:B------:R-:W-:Y:S02]  /*1000*/  UISETP.NE.AND UP0, UPT, UR45, URZ, UPT ;  /* 0x0000003f2d00728c */ /* 0x000fe4000bf05270 */
[----:B------:R-:W-:Y:S02]  /*1010*/  UIMAD UR12, UR13, UR5, UR12 ;  /* 0x000000050d0c72a4 */ /* 0x000fe4000f8e020c */
[----:B------:R-:W-:-:S04]  /*1020*/  UIMAD UR4, UR4, UR17, UR15 ;  /* 0x00000011040472a4 */ /* 0x000fc8000f8e020f */
[----:B------:R-:W-:Y:S02]  /*1030*/  USEL UR42, UR4, UR12, !UP0 ;  /* 0x0000000c042a7287 */ /* 0x000fe4000c000000 */
[----:B------:R-:W-:-:S12]  /*1040*/  USEL UR41, UR12, UR4, !UP0 ;  /* 0x000000040c297287 */ /* 0x000fd8000c000000 */
.L_x_8:
[----:B------:R-:W-:-:S08]  /*1050*/  NOP ;  /* 0x0000000000007918 */ /* 0x000fd00000000000 */
[----:B------:R-:W1:Y:S02]  /*1060*/  USETMAXREG.TRY_ALLOC.CTAPOOL UP0, 0xf0 ;  /* 0x000000f0000079c8 */ /* 0x000e640008000600 */
[----:B-1----:R-:W-:-:S13]  /*1070*/  PLOP3.LUT P0, PT, PT, PT, UP0, 0x80, 0x0 ;  /* 0x000000000000781c */ /* 0x002fda0003f0f008 */
[----:B------:R-:W-:Y:S05]  /*1080*/  @!P0 BRA `(.L_x_8) ;  /* 0xfffffffc00f08947 */ /* 0x000fea000383ffff */
[----:B------:R-:W-:Y:S01]  /*1090*/  ULDC.64 UR4, c[0x0][0x598] ;  /* 0x0001660000047ab9 */ /* 0x000fe20000000a00 */
[----:B------:R-:W-:Y:S01]  /*10a0*/  ULDC.64 UR36, c[0x0][0x208] ;  /* 0x0000820000247ab9 */ /* 0x000fe20000000a00 */
[----:B------:R-:W-:-:S04]  /*10b0*/  ISETP.NE.U32.AND P0, PT, RZ, UR4, PT ;  /* 0x00000004ff007c0c */ /* 0x000fc8000bf05070 */
[----:B------:R-:W-:-:S13]  /*10c0*/  ISETP.NE.AND.EX P0, PT, RZ, UR5, PT, P0 ;  /* 0x00000005ff007c0c */ /* 0x000fda000bf05300 */
[----:B------:R-:W-:Y:S05]  /*10d0*/  @!P0 BRA `(.L_x_11) ;  /* 0x00000000001c8947 */ /* 0x000fea0003800000 */
[----:B------:R-:W1:Y:S02]  /*10e0*/  LDC.64 R2, c[0x0][0x598] ;  /* 0x00016600ff027b82 */ /* 0x000e640000000a00 */
[----:B-1----:R-:W2:Y:S02]  /*10f0*/  LDG.E.64 R2, desc[UR36][R2.64] ;  /* 0x0000002402027981 */ /* 0x002ea4000c1e1b00 */
[----:B--2---:R-:W-:-:S04]  /*1100*/  ISETP.NE.U32.AND P0, PT, R2, RZ, PT ;  /* 0x000000ff0200720c */ /* 0x004fc80003f05070 */
[----:B------:R-:W-:-:S13]  /*1110*/  ISETP.NE.AND.EX P0, PT, R3, RZ, PT, P0 ;  /* 0x000000ff0300720c */ /* 0x000fda0003f05300 */
[----:B------:R-:W-:Y:S05]  /*1120*/  @!P0 BRA `(.L_x_11) ;  /* 0x0000000000088947 */ /* 0x000fea0003800000 */
[----:B------:R1:W5:Y:S01]  /*1130*/  LD.E R2, desc[UR36][R2.64] ;  /* 0x0000002402027980 */ /* 0x000362000c101900 */
[----:B------:R-:W-:Y:S05]  /*1140*/  BRA `(.L_x_12) ;  /* 0x0000000000247947 */ /* 0x000fea0003800000 */
.L_x_11:
[----:B------:R-:W-:Y:S02]  /*1150*/  ULDC.64 UR4, c[0x0][0x588] ;  /* 0x0001620000047ab9 */ /* 0x000fe40000000a00 */
[----:B------:R-:W-:-:S04]  /*1160*/  ISETP.NE.U32.AND P0, PT, RZ, UR4, PT ;  /* 0x00000004ff007c0c */ /* 0x000fc8000bf05070 */
[----:B------:R-:W-:-:S13]  /*1170*/  ISETP.NE.AND.EX P0, PT, RZ, UR5, PT, P0 ;  /* 0x00000005ff007c0c */ /* 0x000fda000bf05300 */
[----:B------:R-:W-:Y:S05]  /*1180*/  @!P0 BRA `(.L_x_13) ;  /* 0x00000000000c8947 */ /* 0x000fea0003800000 */
[----:B------:R-:W1:Y:S02]  /*1190*/  LDC.64 R2, c[0x0][0x588] ;  /* 0x00016200ff027b82 */ /* 0x000e640000000a00 */
[----:B-1----:R2:W5:Y:S01]  /*11a0*/  LDG.E R2, desc[UR36][R2.64] ;  /* 0x0000002402027981 */ /* 0x002562000c1e1900 */
[----:B------:R-:W-:Y:S05]  /*11b0*/  BRA `(.L_x_12) ;  /* 0x0000000000087947 */ /* 0x000fea0003800000 */
.L_x_13:
[----:B------:R-:W-:Y:S02]  /*11c0*/  ULDC UR4, c[0x0][0x580] ;  /* 0x0001600000047ab9 */ /* 0x000fe40000000800 */
[----:B------:R-:W-:-:S07]  /*11d0*/  MOV R2, UR4 ;  /* 0x0000000400027c02 */ /* 0x000fce0008000f00 */
.L_x_12:
[----:B------:R-:W-:Y:S02]  /*11e0*/  ULDC.64 UR4, c[0x0][0x5a0] ;  /* 0x0001680000047ab9 */ /* 0x000fe40000000a00 */
[----:B------:R-:W-:-:S04]  /*11f0*/  ISETP.NE.U32.AND P0, PT, RZ, UR4, PT ;  /* 0x00000004ff007c0c */ /* 0x000fc8000bf05070 */
[----:B------:R-:W-:-:S13]  /*1200*/  ISETP.NE.AND.EX P0, PT, RZ, UR5, PT, P0 ;  /* 0x00000005ff007c0c */ /* 0x000fda000bf05300 */
[----:B------:R-:W-:Y:S05]  /*1210*/  @!P0 BRA `(.L_x_14) ;  /* 0x00000000001c8947 */ /* 0x000fea0003800000 */
[----:B------:R-:W3:Y:S02]  /*1220*/  LDC.64 R4, c[0x0][0x5a0] ;  /* 0x00016800ff047b82 */ /* 0x000ee40000000a00 */
[----:B---3--:R-:W3:Y:S02]  /*1230*/  LDG.E.64 R4, desc[UR36][R4.64] ;  /* 0x0000002404047981 */ /* 0x008ee4000c1e1b00 */
[----:B---3--:R-:W-:-:S04]  /*1240*/  ISETP.NE.U32.AND P0, PT, R4, RZ, PT ;  /* 0x000000ff0400720c */ /* 0x008fc80003f05070 */
[----:B------:R-:W-:-:S13]  /*1250*/  ISETP.NE.AND.EX P0, PT, R5, RZ, PT, P0 ;  /* 0x000000ff0500720c */ /* 0x000fda0003f05300 */
[----:B------:R-:W-:Y:S05]  /*1260*/  @!P0 BRA `(.L_x_14) ;  /* 0x0000000000088947 */ /* 0x000fea0003800000 */
[----:B------:R3:W5:Y:S01]  /*1270*/  LD.E R16, desc[UR36][R4.64] ;  /* 0x0000002404107980 */ /* 0x000762000c101900 */
[----:B------:R-:W-:Y:S05]  /*1280*/  BRA `(.L_x_15) ;  /* 0x0000000000247947 */ /* 0x000fea0003800000 */
.L_x_14:
[----:B------:R-:W-:Y:S02]  /*1290*/  ULDC.64 UR4, c[0x0][0x590] ;  /* 0x0001640000047ab9 */ /* 0x000fe40000000a00 */
[----:B------:R-:W-:-:S04]  /*12a0*/  ISETP.NE.U32.AND P0, PT, RZ, UR4, PT ;  /* 0x00000004ff007c0c */ /* 0x000fc8000bf05070 */
[----:B------:R-:W-:-:S13]  /*12b0*/  ISETP.NE.AND.EX P0, PT, RZ, UR5, PT, P0 ;  /* 0x00000005ff007c0c */ /* 0x000fda000bf05300 */
[----:B------:R-:W-:Y:S05]  /*12c0*/  @!P0 BRA `(.L_x_16) ;  /* 0x00000000000c8947 */ /* 0x000fea0003800000 */
[----:B------:R-:W3:Y:S02]  /*12d0*/  LDC.64 R4, c[0x0][0x590] ;  /* 0x00016400ff047b82 */ /* 0x000ee40000000a00 */
[----:B---3--:R4:W5:Y:S01]  /*12e0*/  LDG.E R16, desc[UR36][R4.64] ;  /* 0x0000002404107981 */ /* 0x008962000c1e1900 */
[----:B------:R-:W-:Y:S05]  /*12f0*/  BRA `(.L_x_15) ;  /* 0x0000000000087947 */ /* 0x000fea0003800000 */
.L_x_16:
[----:B------:R-:W-:Y:S02]  /*1300*/  ULDC UR4, c[0x0][0x584] ;  /* 0x0001610000047ab9 */ /* 0x000fe40000000800 */
[----:B------:R-:W-:-:S07]  /*1310*/  IMAD.U32 R16, RZ, RZ, UR4 ;  /* 0x00000004ff107e24 */ /* 0x000fce000f8e00ff */
.L_x_15:
[----:B------:R-:W-:-:S13]  /*1320*/  LOP3.LUT P0, RZ, R0, 0xff, RZ, 0xc0, !PT ;  /* 0x000000ff00ff7812 */ /* 0x000fda000780c0ff */
[----:B------:R-:W-:Y:S05]  /*1330*/  @!P0 EXIT ;  /* 0x000000000000894d */ /* 0x000fea0003800000 */
[----:B------:R-:W-:Y:S01]  /*1340*/  ULDC UR4, c[0x0][0x28c] ;  /* 0x0000a30000047ab9 */ /* 0x000fe20000000800 */
[----:B------:R-:W-:Y:S01]  /*1350*/  UMOV UR38, URZ ;  /* 0x0000003f00267c82 */ /* 0x000fe20008000000 */
[----:B------:R-:W-:Y:S01]  /*1360*/  UIADD3 UR4, UR4, 0x1f, URZ ;  /* 0x0000001f04047890 */ /* 0x000fe2000fffe03f */
[----:B------:R-:W-:-:S03]  /*1370*/  UMOV UR39, URZ ;  /* 0x0000003f00277c82 */ /* 0x000fc60008000000 */
[----:B------:R-:W-:-:S04]  /*1380*/  USHF.R.S32.HI UR5, URZ, 0x1f, UR4 ;  /* 0x0000001f3f057899 */ /* 0x000fc80008011404 */
[----:B------:R-:W-:-:S04]  /*1390*/  ULEA.HI UR5, UR5, UR4, URZ, 0x5 ;  /* 0x0000000405057291 */ /* 0x000fc8000f8f283f */
[----:B------:R-:W-:-:S12]  /*13a0*/  USHF.R.S32.HI UR44, URZ, 0x5, UR5 ;  /* 0x000000053f2c7899 */ /* 0x000fd80008011405 */
.L_x_544:
[----:B------:R-:W0:Y:S01]  /*13b0*/  S2R R0, SR_TID.X ;  /* 0x0000000000007919 */ /* 0x000e220000002100 */
[----:B-1----:R-:W1:Y:S01]  /*13c0*/  S2UR UR7, SR_CgaCtaId ;  /* 0x00000000000779c3 */ /* 0x002e620000008800 */
[----:B------:R-:W-:Y:S02]  /*13d0*/  UMOV UR6, 0x400 ;  /* 0x0000040000067882 */ /* 0x000fe40000000000 */
[----:B-1----:R-:W-:Y:S01]  /*13e0*/  ULEA UR6, UR7, UR6, 0x18 ;  /* 0x0000000607067291 */ /* 0x002fe2000f8ec03f */
[----:B0-----:R-:W-:-:S04]  /*13f0*/  LOP3.LUT R0, R0, 0x80, RZ, 0xc0, !PT ;  /* 0x0000008000007812 */ /* 0x001fc800078ec0ff */
[----:B------:R-:W-:-:S06]  /*1400*/  SHF.R.U32.HI R0, RZ, 0x7, R0 ;  /* 0x00000007ff007819 */ /* 0x000fcc0000011600 */
[----:B------:R-:W0:Y:S02]  /*1410*/  SHFL.IDX PT, R0, R0, RZ, 0x1f ;  /* 0x00001fff00007589 */ /* 0x000e2400000e0000 */
[----:B0-----:R-:W-:-:S13]  /*1420*/  R2UR UR4, R0 ;  /* 0x00000000000472ca */ /* 0x001fda00000e0000 */
[----:B------:R-:W-:-:S04]  /*1430*/  ULEA.HI UR5, UR4, UR4, URZ, 0x1 ;  /* 0x0000000404057291 */ /* 0x000fc8000f8f083f */
[----:B------:R-:W-:-:S04]  /*1440*/  ULOP3.LUT UR5, UR5, 0xffffe, URZ, 0xc0, !UPT ;  /* 0x000ffffe05057892 */ /* 0x000fc8000f8ec03f */
[----:B------:R-:W-:-:S03]  /*1450*/  UIADD3 UR5, UR4, -UR5, URZ ;  /* 0x8000000504057290 */ /* 0x000fc6000fffe03f */
[----:B------:R-:W-:Y:S01]  /*1460*/  ULDC UR4, c[0x0][0x28c] ;  /* 0x0000a30000047ab9 */ /* 0x000fe20000000800 */
[----:B------:R-:W-:Y:S01]  /*1470*/  ULEA UR5, UR5, UR6, 0xc ;  /* 0x0000000605057291 */ /* 0x000fe2000f8e603f */
[----:B------:R-:W-:-:S03]  /*1480*/  ISETP.LT.AND P0, PT, RZ, UR4, PT ;  /* 0x00000004ff007c0c */ /* 0x000fc6000bf01270 */
[----:B------:R-:W-:-:S04]  /*1490*/  UIADD3 UR5, UR5, 0x100, URZ ;  /* 0x0000010005057890 */ /* 0x000fc8000fffe03f */
[----:B------:R-:W-:-:S04]  /*14a0*/  USHF.R.U32.HI UR5, URZ, 0x4, UR5 ;  /* 0x000000043f057899 */ /* 0x000fc80008011605 */
[----:B------:R-:W-:Y:S02]  /*14b0*/  ULOP3.LUT UR46, UR5, 0x3fff, URZ, 0xc0, !UPT ;  /* 0x00003fff052e7892 */ /* 0x000fe4000f8ec03f */
[----:B---3--:R-:W-:Y:S10]  /*14c0*/  @P0 BRA `(.L_x_17) ;  /* 0x0000000000400947 */ /* 0x008ff40003800000 */
[----:B------:R-:W-:Y:S01]  /*14d0*/  MOV R0, 0x0 ;  /* 0x0000000000007802 */ /* 0x000fe20000000f00 */
[----:B------:R-:W-:Y:S01]  /*14e0*/  ULDC.64 UR4, c[0x4][0x68] ;  /* 0x01001a0000047ab9 */ /* 0x000fe20000000a00 */
[----:B------:R-:W-:Y:S01]  /*14f0*/  ULDC.64 UR6, c[0x4][0x8] ;  /* 0x0100020000067ab9 */ /* 0x000fe20000000a00 */
[----:B---34-:R-:W-:Y:S01]  /*1500*/  IMAD.U32 R4, RZ, RZ, UR4 ;  /* 0x00000004ff047e24 */ /* 0x018fe2000f8e00ff */
[----:B------:R0:W1:Y:S01]  /*1510*/  LDC.64 R14, c[0x4][R0] ;  /* 0x01000000000e7b82 */ /* 0x0000620000000a00 */
[----:B------:R-:W-:Y:S01]  /*1520*/  IMAD.U32 R5, RZ, RZ, UR5 ;  /* 0x00000005ff057e24 */ /* 0x000fe2000f8e00ff */
[----:B------:R-:W-:Y:S01]  /*1530*/  ULDC.64 UR4, c[0x4][0x70] ;  /* 0x01001c0000047ab9 */ /* 0x000fe20000000a00 */
[----:B------:R-:W-:Y:S01]  /*1540*/  IMAD.U32 R10, RZ, RZ, UR6 ;  /* 0x00000006ff0a7e24 */ /* 0x000fe2000f8e00ff */
[----:B------:R-:W-:Y:S01]  /*1550*/  MOV R13, RZ ;  /* 0x000000ff000d7202 */ /* 0x000fe20000000f00 */
[----:B------:R-:W-:Y:S02]  /*1560*/  IMAD.U32 R6, RZ, RZ, UR4 ;  /* 0x00000004ff067e24 */ /* 0x000fe4000f8e00ff */
[----:B------:R-:W-:-:S02]  /*1570*/  IMAD.U32 R7, RZ, RZ, UR5 ;  /* 0x00000005ff077e24 */ /* 0x000fc4000f8e00ff */
[----:B------:R-:W-:Y:S02]  /*1580*/  IMAD.U32 R11, RZ, RZ, UR7 ;  /* 0x00000007ff0b7e24 */ /* 0x000fe4000f8e00ff */
[----:B------:R-:W-:Y:S02]  /*1590*/  IMAD.MOV.U32 R8, RZ, RZ, 0x1e1 ;  /* 0x000001e1ff087424 */ /* 0x000fe400078e00ff */
[----:B0-----:R-:W-:-:S07]  /*15a0*/  IMAD.MOV.U32 R12, RZ, RZ, 0x1 ;  /* 0x00000001ff0c7424 */ /* 0x001fce00078e00ff */
[----:B------:R-:W-:-:S07]  /*15b0*/  LEPC R20, `(.L_x_17) ;  /* 0x000000001014794e */ /* 0x000fce0000000000 */
[----:B-12--5:R-:W-:Y:S05]  /*15c0*/  CALL.ABS.NOINC R14 ;  /* 0x000000000e007343 */ /* 0x026fea0003c00000 */
.L_x_17:
[----:B------:R-:W-:-:S06]  /*15d0*/  ULOP3.LUT UR4, UR40, 0x1, URZ, 0xfc, !UPT ;  /* 0x0000000128047892 */ /* 0x000fcc000f8efc3f */
[----:B------:R-:W-:-:S05]  /*15e0*/  IMAD.U32 R0, RZ, RZ, UR4 ;  /* 0x00000004ff007e24 */ /* 0x000fca000f8e00ff */
[----:B------:R-:W-:-:S13]  /*15f0*/  ISETP.NE.AND P0, PT, R0, 0x3, PT ;  /* 0x000000030000780c */ /* 0x000fda0003f05270 */
[----:B------:R-:W-:Y:S05]  /*1600*/  @!P0 BRA `(.L_x_18) ;  /* 0x0000000000048947 */ /* 0x000fea0003800000 */
[----:B------:R-:W-:Y:S01]  /*1610*/  BPT.TRAP 0x1 ;  /* 0x000000040000795c */ /* 0x000fe20000300000 */
.L_x_18:
[----:B------:R-:W0:Y:S01]  /*1620*/  S2UR UR5, SR_CgaCtaId ;  /* 0x00000000000579c3 */ /* 0x000e220000008800 */
[----:B------:R-:W-:Y:S01]  /*1630*/  UMOV UR4, 0x400 ;  /* 0x0000040000047882 */ /* 0x000fe20000000000 */
[----:B--2---:R-:W-:Y:S02]  /*1640*/  IMAD.U32 R3, RZ, RZ, UR38 ;  /* 0x00000026ff037e24 */ /* 0x004fe4000f8e00ff */
[----:B---34-:R-:W-:-:S03]  /*1650*/  IMAD.U32 R5, RZ, RZ, UR39 ;  /* 0x00000027ff057e24 */ /* 0x018fc6000f8e00ff */
[----:B------:R-:W-:Y:S01]  /*1660*/  SHF.L.U32 R3, R3, 0x1f, RZ ;  /* 0x0000001f03037819 */ /* 0x000fe200000006ff */
[----:B0-----:R-:W-:-:S06]  /*1670*/  ULEA UR4, UR5, UR4, 0x18 ;  /* 0x0000000405047291 */ /* 0x001fcc000f8ec03f */
[----:B------:R-:W-:-:S04]  /*1680*/  IMAD.U32 R0, RZ, RZ, UR4 ;  /* 0x00000004ff007e24 */ /* 0x000fc8000f8e00ff */
[----:B------:R-:W-:-:S04]  /*1690*/  IMAD R4, R5, 0x8, R0 ;  /* 0x0000000805047824 */ /* 0x000fc800078e0200 */
[----:B------:R0:W1:Y:S01]  /*16a0*/  SYNCS.PHASECHK.TRANS64.TRYWAIT P1, [R4+URZ], R3 ;  /* 0x00000003040075a7 */ /* 0x000062000802017f */
[----:B------:R-:W-:Y:S05]  /*16b0*/  @!P0 BRA `(.L_x_19) ;  /* 0x0000000000048947 */ /* 0x000fea0003800000 */
[----:B------:R-:W-:Y:S01]  /*16c0*/  BPT.TRAP 0x1 ;  /* 0x000000040000795c */ /* 0x000fe20000300000 */
.L_x_19:
[----:B-1----:R-:W-:Y:S05]  /*16d0*/  @P1 BRA `(.L_x_20) ;  /* 0x0000000000081947 */ /* 0x002fea0003800000 */
[----:B------:R-:W1:Y:S02]  /*16e0*/  SYNCS.PHASECHK.TRANS64.TRYWAIT P1, [R4+URZ], R3 ;  /* 0x00000003040075a7 */ /* 0x000e64000802017f */
[----:B-1----:R-:W-:Y:S05]  /*16f0*/  @!P1 BRA `(.L_x_21) ;  /* 0x0000016000949947 */ /* 0x002fea0003800000 */
.L_x_20:
[----:B------:R-:W-:-:S04]  /*1700*/  UISETP.LT.AND UP0, UPT, UR44, 0x1, UPT ;  /* 0x000000012c00788c */ /* 0x000fc8000bf01270 */
[----:B------:R-:W-:-:S06]  /*1710*/  USEL UR4, UR44, 0x1, UP0 ;  /* 0x000000012c047887 */ /* 0x000fcc0008000000 */
[----:B01----:R-:W-:Y:S01]  /*1720*/  IMAD.U32 R4, RZ, RZ, UR4 ;  /* 0x00000004ff047e24 */ /* 0x003fe2000f8e00ff */
[----:B------:R-:W-:Y:S05]  /*1730*/  WARPSYNC.ALL ;  /* 0x0000000000007948 */ /* 0x000fea0003800000 */
[----:B------:R-:W-:-:S04]  /*1740*/  IADD3 R4, -R4, UR44, RZ ;  /* 0x0000002c04047c10 */ /* 0x000fc8000fffe1ff */
[----:B------:R-:W-:Y:S02]  /*1750*/  ISETP.GE.AND P1, PT, R4, 0x1, PT ;  /* 0x000000010400780c */ /* 0x000fe40003f26270 */
[----:B------:R-:W-:Y:S01]  /*1760*/  R2UR UR4, R0 ;  /* 0x00000000000472ca */ /* 0x000fe200000e0000 */
[----:B------:R-:W-:Y:S01]  /*1770*/  ULOP3.LUT UR8, UR46, 0x10000, URZ, 0xfc, !UPT ;  /* 0x000100002e087892 */ /* 0x000fe2000f8efc3f */
[----:B------:R-:W-:Y:S01]  /*1780*/  WARPGROUP.ARRIVE ;  /* 0x00000000000079c5 */ /* 0x000fe20000000000 */
[----:B------:R-:W-:Y:S01]  /*1790*/  UMOV UR5, 0x80000020 ;  /* 0x8000002000057882 */ /* 0x000fe20000000000 */
[----:B------:R-:W-:Y:S01]  /*17a0*/  UMOV UR7, 0x80000020 ;  /* 0x8000002000077882 */ /* 0x000fe20000000000 */
[----:B------:R-:W-:-:S08]  /*17b0*/  ULEA UR10, UR39, UR8, 0xa ;  /* 0x00000008270a7291 */ /* 0x000fd0000f8e503f */
[----:B------:R-:W-:-:S04]  /*17c0*/  UIADD3 UR4, UR4, 0x10100, URZ ;  /* 0x0001010004047890 */ /* 0x000fc8000fffe03f */
[----:B------:R-:W-:-:S04]  /*17d0*/  USHF.R.U32.HI UR4, URZ, 0x4, UR4 ;  /* 0x000000043f047899 */ /* 0x000fc80008011604 */
[----:B------:R-:W-:-:S04]  /*17e0*/  ULOP3.LUT UR4, UR4, 0x3fff, URZ, 0xc0, !UPT ;  /* 0x00003fff04047892 */ /* 0x000fc8000f8ec03f */
[----:B------:R-:W-:-:S03]  /*17f0*/  ULOP3.LUT UR9, UR4, 0x10000, URZ, 0xfc, !UPT ;  /* 0x0001000004097892 */ /* 0x000fc6000f8efc3f */
[----:B------:R-:W-:Y:S01]  /*1800*/  UMOV UR4, UR10 ;  /* 0x0000000a00047c82 */ /* 0x000fe20008000000 */
[----:B------:R-:W-:-:S07]  /*1810*/  ULEA UR11, UR39, UR9, 0xa ;  /* 0x00000009270b7291 */ /* 0x000fce000f8e503f */
[----:B------:R-:W-:Y:S02]  /*1820*/  UMOV UR6, UR11 ;  /* 0x0000000b00067c82 */ /* 0x000fe40008000000 */
[----:B------:R-:W-:Y:S01]  /*1830*/  HGMMA.64x256x16.F32.BF16 R24, gdesc[UR4], RZ, !UPT, gsb0 ;  /* 0x03e00000041879f0 */ /* 0x000fe2000c0018ff */
[----:B------:R-:W-:Y:S01]  /*1840*/  UIADD3 UR4, UR10, 0x200, URZ ;  /* 0x000002000a047890 */ /* 0x000fe2000fffe03f */
[----:B------:R-:W-:Y:S01]  /*1850*/  UMOV UR5, 0x80000020 ;  /* 0x8000002000057882 */ /* 0x000fe20000000000 */
[----:B------:R-:W-:Y:S02]  /*1860*/  WARPGROUP.DEPBAR.LE gsb0, 0x0 ;  /* 0x00008000000079c5 */ /* 0x000fe40000010000 */
[----:B------:R-:W-:Y:S01]  /*1870*/  STL.64 [R1], R24 ;  /* 0x0000001801007387 */ /* 0x000fe20000100a00 */
[----:B------:R-:W-:Y:S01]  /*1880*/  IMAD.MOV.U32 R235, RZ, RZ, R51 ;  /* 0x000000ffffeb7224 */ /* 0x000fe200078e0033 */
[----:B------:R-:W-:Y:S01]  /*1890*/  MOV R232, R54 ;  /* 0x0000003600e87202 */ /* 0x000fe20000000f00 */
[----:B------:R-:W-:Y:S01]  /*18a0*/  IMAD.MOV.U32 R234, RZ, RZ, R52 ;  /* 0x000000ffffea7224 */ /* 0x000fe200078e0034 */
[----:B------:R-:W-:Y:S01]  /*18b0*/  STL.64 [R1+0x8], R26 ;  /* 0x0000081a01007387 */ /* 0x000fe20000100a00 */
        /* <DEDUP_REMOVED lines=36> */
[----:B------:R-:W-:-:S02]  /*1b00*/  IMAD.MOV.U32 R157, RZ, RZ, R73 ;  /* 0x000000ffff9d7224 */ /* 0x000fc400078e0049 */
[----:B------:R-:W-:Y:S01]  /*1b10*/  IMAD.MOV.U32 R159, RZ, RZ, R75 ;  /* 0x000000ffff9f7224 */ /* 0x000fe200078e004b */
[----:B------:R-:W-:Y:S01]  /*1b20*/  STL.64 [R1+0x58], R46 ;  /* 0x0000582e01007387 */ /* 0x000fe20000100a00 */
[----:B------:R-:W-:Y:S02]  /*1b30*/  IMAD.MOV.U32 R160, RZ, RZ, R76 ;  /* 0x000000ffffa07224 */ /* 0x000fe400078e004c */
[----:B------:R-:W-:Y:S01]  /*1b40*/  IMAD.MOV.U32 R161, RZ, RZ, R77 ;  /* 0x000000ffffa17224 */ /* 0x000fe200078e004d */
[----:B------:R-:W-:Y:S01]  /*1b50*/  STL.64 [R1+0x60], R48 ;  /* 0x0000603001007387 */ /* 0x000fe20000100a00 */
[----:B------:R-:W-:Y:S02]  /*1b60*/  IMAD.MOV.U32 R162, RZ, RZ, R78 ;  /* 0x000000ffffa27224 */ /* 0x000fe400078e004e */
[----:B------:R-:W-:Y:S01]  /*1b70*/  IMAD.MOV.U32 R163, RZ, RZ, R79 ;  /* 0x000000ffffa37224 */ /* 0x000fe200078e004f */
[----:B------:R0:W-:Y:S01]  /*1b80*/  STL [R1+0x68], R50 ;  /* 0x0000683201007387 */ /* 0x0001e20000100800 */
[----:B------:R-:W-:-:S02]  /*1b90*/  IMAD.MOV.U32 R164, RZ, RZ, R80 ;  /* 0x000000ffffa47224 */ /* 0x000fc400078e0050 */
[----:B------:R-:W-:Y:S01]  /*1ba0*/  IMAD.MOV.U32 R165, RZ, RZ, R81 ;  /* 0x000000ffffa57224 */ /* 0x000fe200078e0051 */
[----:B------:R-:W-:Y:S01]  /*1bb0*/  STL [R1+0x2b8], R152 ;  /* 0x0002b89801007387 */ /* 0x000fe20000100800 */
[----:B------:R-:W-:Y:S02]  /*1bc0*/  IMAD.MOV.U32 R166, RZ, RZ, R82 ;  /* 0x000000ffffa67224 */ /* 0x000fe400078e0052 */
[----:B------:R-:W-:Y:S02]  /*1bd0*/  IMAD.MOV.U32 R167, RZ, RZ, R83 ;  /* 0x000000ffffa77224 */ /* 0x000fe400078e0053 */
[----:B------:R-:W-:Y:S02]  /*1be0*/  IMAD.MOV.U32 R169, RZ, RZ, R85 ;  /* 0x000000ffffa97224 */ /* 0x000fe400078e0055 */
[----:B------:R-:W-:Y:S02]  /*1bf0*/  IMAD.MOV.U32 R170, RZ, RZ, R86 ;  /* 0x000000ffffaa7224 */ /* 0x000fe400078e0056 */
[----:B------:R-:W-:-:S02]  /*1c00*/  IMAD.MOV.U32 R171, RZ, RZ, R87 ;  /* 0x000000ffffab7224 */ /* 0x000fc400078e0057 */
[----:B------:R-:W-:Y:S02]  /*1c10*/  IMAD.MOV.U32 R172, RZ, RZ, R88 ;  /* 0x000000ffffac7224 */ /* 0x000fe400078e0058 */
        /* <DEDUP_REMOVED lines=57> */
[----:B0-----:R-:W-:-:S06]  /*1fb0*/  WARPGROUP.ARRIVE ;  /* 0x00000000000079c5 */ /* 0x001fcc0000000000 */
[----:B------:R-:W-:Y:S03]  /*1fc0*/  HGMMA.64x256x16.F32.BF16 R24, gdesc[UR4], RZ, !UPT, gsb0 ;  /* 0x03e00000041879f0 */ /* 0x000fe6000c0018ff */
[----:B------:R-:W-:Y:S02]  /*1fd0*/  WARPGROUP.DEPBAR.LE gsb0, 0x0 ;  /* 0x00008000000079c5 */ /* 0x000fe40000010000 */
[----:B------:R-:W-:Y:S04]  /*1fe0*/  STL.64 [R1+0x2b0], R150 ;  /* 0x0002b09601007387 */ /* 0x000fe80000100a00 */
        /* <DEDUP_REMOVED lines=20> */
[----:B------:R0:W-:Y:S04]  /*2130*/  STL.64 [R1+0x208], R108 ;  /* 0x0002086c01007387 */ /* 0x0001e80000100a00 */
[----:B0-----:R-:W2:Y:S04]  /*2140*/  LDL.LU R108, [R1] ;  /* 0x00000000016c7983 */ /* 0x001ea80000300800 */
[----:B------:R-:W2:Y:S04]  /*2150*/  LDL.LU R109, [R1+0x4] ;  /* 0x00000400016d7983 */ /* 0x000ea80000300800 */
        /* <DEDUP_REMOVED lines=24> */
[----:B------:R-:W2:Y:S01]  /*22e0*/  LDL.LU R134, [R1+0x68] ;  /* 0x0000680001867983 */ /* 0x000ea20000300800 */
[----:B------:R-:W-:Y:S01]  /*22f0*/  IMAD.MOV.U32 R135, RZ, RZ, R235 ;  /* 0x000000ffff877224 */ /* 0x000fe200078e00eb */
[----:B------:R-:W-:Y:S01]  /*2300*/  MOV R137, R233 ;  /* 0x000000e900897202 */ /* 0x000fe20000000f00 */
[----:B------:R-:W-:Y:S01]  /*2310*/  IMAD.MOV.U32 R136, RZ, RZ, R234 ;  /* 0x000000ffff887224 */ /* 0x000fe200078e00ea */
[----:B------:R-:W-:Y:S01]  /*2320*/  MOV R147, R223 ;  /* 0x000000df00937202 */ /* 0x000fe20000000f00 */
[----:B------:R-:W-:Y:S01]  /*2330*/  IMAD.MOV.U32 R138, RZ, RZ, R232 ;  /* 0x000000ffff8a7224 */ /* 0x000fe200078e00e8 */
[----:B------:R-:W-:Y:S01]  /*2340*/  MOV R232, R7 ;  /* 0x0000000700e87202 */ /* 0x000fe20000000f00 */
[----:B------:R-:W-:Y:S01]  /*2350*/  IMAD.MOV.U32 R139, RZ, RZ, R231 ;  /* 0x000000ffff8b7224 */ /* 0x000fe200078e00e7 */
[----:B------:R-:W-:Y:S01]  /*2360*/  UIADD3 UR4, UR10, 0x2, URZ ;  /* 0x000000020a047890 */ /* 0x000fe2000fffe03f */
[----:B------:R-:W-:Y:S01]  /*2370*/  IMAD.MOV.U32 R140, RZ, RZ, R230 ;  /* 0x000000ffff8c7224 */ /* 0x000fe200078e00e6 */
[----:B------:R-:W-:Y:S01]  /*2380*/  UIADD3 UR6, UR11, 0x2, URZ ;  /* 0x000000020b067890 */ /* 0x000fe2000fffe03f */
[----:B------:R-:W-:Y:S01]  /*2390*/  IMAD.MOV.U32 R141, RZ, RZ, R229 ;  /* 0x000000ffff8d7224 */ /* 0x000fe200078e00e5 */
[----:B------:R-:W-:Y:S01]  /*23a0*/  UMOV UR5, 0x80000020 ;  /* 0x8000002000057882 */ /* 0x000fe20000000000 */
[----:B------:R-:W-:Y:S01]  /*23b0*/  IMAD.MOV.U32 R142, RZ, RZ, R228 ;  /* 0x000000ffff8e7224 */ /* 0x000fe200078e00e4 */
[----:B------:R-:W-:Y:S01]  /*23c0*/  UMOV UR7, 0x80000020 ;  /* 0x8000002000077882 */ /* 0x000fe20000000000 */
[----:B------:R-:W-:-:S02]  /*23d0*/  IMAD.MOV.U32 R143, RZ, RZ, R227 ;  /* 0x000000ffff8f7224 */ /* 0x000fc400078e00e3 */
[----:B------:R-:W-:Y:S02]  /*23e0*/  IMAD.MOV.U32 R144, RZ, RZ, R226 ;  /* 0x000000ffff907224 */ /* 0x000fe400078e00e2 */
[----:B------:R-:W-:Y:S02]  /*23f0*/  IMAD.MOV.U32 R145, RZ, RZ, R225 ;  /* 0x000000ffff917224 */ /* 0x000fe400078e00e1 */
[----:B------:R-:W-:Y:S02]  /*2400*/  IMAD.MOV.U32 R146, RZ, RZ, R224 ;  /* 0x000000ffff927224 */ /* 0x000fe400078e00e0 */
[----:B------:R-:W-:Y:S01]  /*2410*/  IMAD.MOV.U32 R148, RZ, RZ, R222 ;  /* 0x000000ffff947224 */ /* 0x000fe200078e00de */
[----:B------:R-:W-:Y:S01]  /*2420*/  MOV R222, R19 ;  /* 0x0000001300de7202 */ /* 0x000fe20000000f00 */
        /* <DEDUP_REMOVED lines=19> */
[----:B------:R-:W-:-:S06]  /*2560*/  IMAD.MOV.U32 R235, RZ, RZ, R3 ;  /* 0x000000ffffeb7224 */ /* 0x000fcc00078e0003 */
[----:B--2---:R-:W-:-:S06]  /*2570*/  WARPGROUP.ARRIVE ;  /* 0x00000000000079c5 */ /* 0x004fcc0000000000 */
[----:B------:R-:W-:Y:S03]  /*2580*/  HGMMA.64x256x16.F32.BF16 R108, gdesc[UR4], R108, gsb0 ;  /* 0x03e00000046c79f0 */ /* 0x000fe6000800186c */
[----:B------:R-:W-:Y:S02]  /*2590*/  WARPGROUP.DEPBAR.LE gsb0, 0x0 ;  /* 0x00008000000079c5 */ /* 0x000fe40000010000 */
[----:B------:R-:W-:Y:S04]  /*25a0*/  STL.64 [R1], R108 ;  /* 0x0000006c01007387 */ /* 0x000fe80000100a00 */
        /* <DEDUP_REMOVED lines=63> */
[----:B0-----:R1:W5:Y:S04]  /*29a0*/  LDL.LU R152, [R1+0x2b8] ;  /* 0x0002b80001987983 */ /* 0x0013680000300800 */
[----:B------:R-:W2:Y:S04]  /*29b0*/  LDL.LU.64 R150, [R1+0x2b0] ;  /* 0x0002b00001967983 */ /* 0x000ea80000300a00 */
        /* <DEDUP_REMOVED lines=20> */
[----:B------:R-:W2:Y:S01]  /*2b00*/  LDL.LU.64 R108, [R1+0x208] ;  /* 0x00020800016c7983 */ /* 0x000ea20000300a00 */
[----:B------:R-:W-:Y:S01]  /*2b10*/  UIADD3 UR4, UR10, 0x202, URZ ;  /* 0x000002020a047890 */ /* 0x000fe2000fffe03f */
[----:B------:R-:W-:Y:S01]  /*2b20*/  UMOV UR5, 0x80000020 ;  /* 0x8000002000057882 */ /* 0x000fe20000000000 */
[----:B--2---:R-:W-:-:S07]  /*2b30*/  WARPGROUP.ARRIVE ;  /* 0x00000000000079c5 */ /* 0x004fce0000000000 */
[----:B------:R-:W-:Y:S03]  /*2b40*/  HGMMA.64x256x16.F32.BF16 R24, gdesc[UR4], R24, gsb0 ;  /* 0x03e00000041879f0 */ /* 0x000fe60008001818 */
[----:B------:R-:W-:Y:S02]  /*2b50*/  WARPGROUP.DEPBAR.LE gsb0, 0x0 ;  /* 0x00008000000079c5 */ /* 0x000fe40000010000 */
[----:B-1----:R-:W-:Y:S05]  /*2b60*/  @!P1 BRA `(.L_x_22) ;  /* 0x0000002000949947 */ /* 0x002fea0003800000 */
[----:B------:R-:W-:Y:S02]  /*2b70*/  UIADD3 UR4, UR39, 0x1, URZ ;  /* 0x0000000127047890 */ /* 0x000fe4000fffe03f */
[----:B------:R-:W-:Y:S02]  /*2b80*/  UMOV UR11, UR39 ;  /* 0x00000027000b7c82 */ /* 0x000fe40008000000 */
[----:B------:R-:W-:-:S04]  /*2b90*/  UISETP.NE.AND UP0, UPT, UR4, 0x4, UPT ;  /* 0x000000040400788c */ /* 0x000fc8000bf05270 */
[----:B------:R-:W-:Y:S02]  /*2ba0*/  USEL UR5, URZ, 0x1, UP0 ;  /* 0x000000013f057887 */ /* 0x000fe40008000000 */
[----:B------:R-:W-:Y:S02]  /*2bb0*/  USEL UR10, UR4, URZ, UP0 ;  /* 0x0000003f040a7287 */ /* 0x000fe40008000000 */
[----:B------:R-:W-:-:S06]  /*2bc0*/  ULOP3.LUT UR5, UR38, UR5, URZ, 0x3c, !UPT ;  /* 0x0000000526057292 */ /* 0x000fcc000f8e3c3f */
[----:B------:R-:W-:-:S07]  /*2bd0*/  IMAD.U32 R3, RZ, RZ, UR5 ;  /* 0x00000005ff037e24 */ /* 0x000fce000f8e00ff */
.L_x_29:
[----:B------:R-:W-:Y:S05]  /*2be0*/  @!P0 BRA `(.L_x_23) ;  /* 0x0000000000048947 */ /* 0x000fea0003800000 */
[----:B------:R-:W-:Y:S01]  /*2bf0*/  BPT.TRAP 0x1 ;  /* 0x000000040000795c */ /* 0x000fe20000300000 */
.L_x_23:
[----:B------:R-:W0:Y:S01]  /*2c00*/  S2UR UR5, SR_CgaCtaId ;  /* 0x00000000000579c3 */ /* 0x000e220000008800 */
[----:B------:R-:W-:Y:S01]  /*2c10*/  UMOV UR4, 0x400 ;  /* 0x0000040000047882 */ /* 0x000fe20000000000 */
[----:B------:R-:W-:Y:S01]  /*2c20*/  IMAD.U32 R5, RZ, RZ, UR10 ;  /* 0x0000000aff057e24 */ /* 0x000fe2000f8e00ff */
[----:B------:R-:W-:Y:S01]  /*2c30*/  SHF.L.U32 R6, R3, 0x1f, RZ ;  /* 0x0000001f03067819 */ /* 0x000fe200000006ff */
[----:B0-----:R-:W-:-:S06]  /*2c40*/  ULEA UR4, UR5, UR4, 0x18 ;  /* 0x0000000405047291 */ /* 0x001fcc000f8ec03f */
[----:B------:R-:W-:-:S04]  /*2c50*/  IMAD.U32 R0, RZ, RZ, UR4 ;  /* 0x00000004ff007e24 */ /* 0x000fc8000f8e00ff */
[----:B------:R-:W-:-:S04]  /*2c60*/  IMAD R5, R5, 0x8, R0 ;  /* 0x0000000805057824 */ /* 0x000fc800078e0200 */
[----:B------:R0:W1:Y:S01]  /*2c70*/  SYNCS.PHASECHK.TRANS64.TRYWAIT P1, [R5+URZ], R6 ;  /* 0x00000006050075a7 */ /* 0x000062000802017f */
[----:B------:R-:W-:Y:S05]  /*2c80*/  @!P0 BRA `(.L_x_24) ;  /* 0x0000000000048947 */ /* 0x000fea0003800000 */
[----:B------:R-:W-:Y:S01]  /*2c90*/  BPT.TRAP 0x1 ;  /* 0x000000040000795c */ /* 0x000fe20000300000 */
.L_x_24:
[----:B-1----:R-:W-:Y:S05]  /*2ca0*/  @P1 BRA `(.L_x_25) ;  /* 0x0000000000081947 */ /* 0x002fea0003800000 */
[----:B------:R-:W1:Y:S02]  /*2cb0*/  SYNCS.PHASECHK.TRANS64.TRYWAIT P1, [R5+URZ], R6 ;  /* 0x00000006050075a7 */ /* 0x000e64000802017f */
[----:B-1----:R-:W-:Y:S05]  /*2cc0*/  @!P1 BRA `(.L_x_26) ;  /* 0x0000014c00349947 */ /* 0x002fea0003800000 */
.L_x_25:
        /* <DEDUP_REMOVED lines=64> */
[----:B--2---:R-:W2:Y:S04]  /*30d0*/  LDL.LU.64 R24, [R1] ;  /* 0x0000000001187983 */ /* 0x004ea80000300a00 */
        /* <DEDUP_REMOVED lines=63> */
[----:B------:R-:W-:-:S02]  /*34d0*/  ULEA UR12, UR10, UR8, 0xa ;  /* 0x000000080a0c7291 */ /* 0x000fc4000f8e503f */
[----:B------:R-:W-:Y:S01]  /*34e0*/  ULEA UR13, UR10, UR9, 0xa ;  /* 0x000000090a0d7291 */ /* 0x000fe2000f8e503f */
[----:B------:R-:W-:Y:S01]  /*34f0*/  UMOV UR5, 0x80000020 ;  /* 0x8000002000057882 */ /* 0x000fe20000000000 */
[----:B------:R-:W-:-:S03]  /*3500*/  UMOV UR7, 0x80000020 ;  /* 0x8000002000077882 */ /* 0x000fc60000000000 */
[----:B------:R-:W-:Y:S02]  /*3510*/  UMOV UR4, UR12 ;  /* 0x0000000c00047c82 */ /* 0x000fe40008000000 */
[----:B------:R-:W-:Y:S01]  /*3520*/  UMOV UR6, UR13 ;  /* 0x0000000d00067c82 */ /* 0x000fe20008000000 */
[----:B--2---:R-:W-:-:S06]  /*3530*/  WARPGROUP.ARRIVE ;  /* 0x00000000000079c5 */ /* 0x004fcc0000000000 */
[----:B------:R-:W-:Y:S03]  /*3540*/  HGMMA.64x256x16.F32.BF16 R24, gdesc[UR4], R24, gsb0 ;  /* 0x03e00000041879f0 */ /* 0x000fe60008001818 */
[----:B------:R-:W-:Y:S02]  /*3550*/  WARPGROUP.DEPBAR.LE gsb0, 0x0 ;  /* 0x00008000000079c5 */ /* 0x000fe40000010000 */
[----:B------:R-:W-:Y:S01]  /*3560*/  STL.64 [R1], R24 ;  /* 0x0000001801007387 */ /* 0x000fe20000100a00 */
[----:B01----:R-:W-:Y:S01]  /*3570*/  IMAD.MOV.U32 R6, RZ, RZ, R150 ;  /* 0x000000ffff067224 */ /* 0x003fe200078e0096 */
        /* <DEDUP_REMOVED lines=47> */
[----:B------:R0:W-:Y:S01]  /*3870*/  STL.64 [R1+0x68], R50 ;  /* 0x0000683201007387 */ /* 0x0001e20000100a00 */
[----:B------:R-:W-:-:S02]  /*3880*/  IMAD.MOV.U32 R207, RZ, RZ, R123 ;  /* 0x000000ffffcf7224 */ /* 0x000fc400078e007b */
[----:B------:R-:W-:Y:S01]  /*3890*/  IMAD.MOV.U32 R204, RZ, RZ, R120 ;  /* 0x000000ffffcc7224 */ /* 0x000fe200078e0078 */
[----:B------:R-:W2:Y:S01]  /*38a0*/  LDL.LU.64 R150, [R1+0x4b8] ;  /* 0x0004b80001967983 */ /* 0x000ea20000300a00 */
[----:B------:R-:W-:Y:S02]  /*38b0*/  IMAD.MOV.U32 R205, RZ, RZ, R121 ;  /* 0x000000ffffcd7224 */ /* 0x000fe400078e0079 */
[----:B------:R-:W-:Y:S01]  /*38c0*/  IMAD.MOV.U32 R202, RZ, RZ, R118 ;  /* 0x000000ffffca7224 */ /* 0x000fe200078e0076 */
[----:B------:R-:W2:Y:S01]  /*38d0*/  LDL.LU.64 R148, [R1+0x4b0] ;  /* 0x0004b00001947983 */ /* 0x000ea20000300a00 */
[----:B------:R-:W-:Y:S02]  /*38e0*/  IMAD.MOV.U32 R203, RZ, RZ, R119 ;  /* 0x000000ffffcb7224 */ /* 0x000fe400078e0077 */
[----:B------:R-:W-:Y:S01]  /*38f0*/  IMAD.MOV.U32 R200, RZ, RZ, R116 ;  /* 0x000000ffffc87224 */ /* 0x000fe200078e0074 */
[----:B------:R-:W2:Y:S01]  /*3900*/  LDL.LU.64 R146, [R1+0x4a8] ;  /* 0x0004a80001927983 */ /* 0x000ea20000300a00 */
        /* <DEDUP_REMOVED lines=105> */
[----:B0-----:R-:W2:Y:S04]  /*3fa0*/  LDL.LU.64 R50, [R1+0x328] ;  /* 0x0003280001327983 */ /* 0x001ea80000300a00 */
        /* <DEDUP_REMOVED lines=14> */
[----:B------:R-:W-:-:S02]  /*4090*/  UMOV UR5, 0x80000020 ;  /* 0x8000002000057882 */ /* 0x000fc40000000000 */
[----:B-----5:R-:W-:Y:S01]  /*40a0*/  STL [R1+0x2b8], R152 ;  /* 0x0002b89801007387 */ /* 0x020fe20000100800 */
[----:B--2---:R-:W-:-:S06]  /*40b0*/  WARPGROUP.ARRIVE ;  /* 0x00000000000079c5 */ /* 0x004fcc0000000000 */
[----:B------:R-:W-:Y:S03]  /*40c0*/  HGMMA.64x256x16.F32.BF16 R24, gdesc[UR4], R24, gsb0 ;  /* 0x03e00000041879f0 */ /* 0x000fe60008001818 */
        /* <DEDUP_REMOVED lines=57> */
[----:B------:R-:W-:-:S02]  /*4460*/  IMAD.MOV.U32 R140, RZ, RZ, R231 ;  /* 0x000000ffff8c7224 */ /* 0x000fc400078e00e7 */
[----:B------:R-:W-:Y:S02]  /*4470*/  IMAD.MOV.U32 R141, RZ, RZ, R230 ;  /* 0x000000ffff8d7224 */ /* 0x000fe400078e00e6 */
[----:B------:R-:W-:Y:S02]  /*4480*/  IMAD.MOV.U32 R142, RZ, RZ, R229 ;  /* 0x000000ffff8e7224 */ /* 0x000fe400078e00e5 */
[----:B------:R-:W-:Y:S02]  /*4490*/  IMAD.MOV.U32 R143, RZ, RZ, R228 ;  /* 0x000000ffff8f7224 */ /* 0x000fe400078e00e4 */
[----:B------:R-:W-:Y:S02]  /*44a0*/  IMAD.MOV.U32 R144, RZ, RZ, R227 ;  /* 0x000000ffff907224 */ /* 0x000fe400078e00e3 */
[----:B------:R-:W-:Y:S02]  /*44b0*/  IMAD.MOV.U32 R145, RZ, RZ, R226 ;  /* 0x000000ffff917224 */ /* 0x000fe400078e00e2 */
[----:B------:R-:W-:-:S02]  /*44c0*/  IMAD.MOV.U32 R146, RZ, RZ, R225 ;  /* 0x000000ffff927224 */ /* 0x000fc400078e00e1 */
[----:B------:R-:W-:Y:S01]  /*44d0*/  IMAD.MOV.U32 R147, RZ, RZ, R224 ;  /* 0x000000ffff937224 */ /* 0x000fe200078e00e0 */
[----:B------:R-:W-:Y:S01]  /*44e0*/  MOV R224, R18 ;  /* 0x0000001200e07202 */ /* 0x000fe20000000f00 */
        /* <DEDUP_REMOVED lines=18> */
[----:B------:R-:W-:Y:S01]  /*4610*/  IMAD.MOV.U32 R235, RZ, RZ, R5 ;  /* 0x000000ffffeb7224 */ /* 0x000fe200078e0005 */
[----:B------:R-:W-:Y:S02]  /*4620*/  UIADD3 UR4, UR12, 0x2, URZ ;  /* 0x000000020c047890 */ /* 0x000fe4000fffe03f */
[----:B------:R-:W-:Y:S01]  /*4630*/  UIADD3 UR6, UR13, 0x2, URZ ;  /* 0x000000020d067890 */ /* 0x000fe2000fffe03f */
[----:B------:R-:W-:Y:S01]  /*4640*/  UMOV UR5, 0x80000020 ;  /* 0x8000002000057882 */ /* 0x000fe20000000000 */
[----:B------:R-:W-:Y:S01]  /*4650*/  UMOV UR7, 0x80000020 ;  /* 0x8000002000077882 */ /* 0x000fe20000000000 */
        /* <DEDUP_REMOVED lines=96> */
[----:B------:R-:W-:Y:S01]  /*4c60*/  BPT.TRAP 0x1 ;  /* 0x000000040000795c */ /* 0x000fe20000300000 */
.L_x_27:
[----:B------:R-:W-:Y:S01]  /*4c70*/  ISETP.NE.AND P1, PT, R17, RZ, PT ;  /* 0x000000ff1100720c */ /* 0x000fe20003f25270 */
[----:B------:R-:W-:Y:S01]  /*4c80*/  IMAD.U32 R5, RZ, RZ, UR11 ;  /* 0x0000000bff057e24 */ /* 0x000fe2000f8e00ff */
[----:B------:R-:W-:-:S11]  /*4c90*/  UISETP.GT.U32.AND UP0, UPT, UR40, 0x1, UPT ;  /* 0x000000012800788c */ /* 0x000fd6000bf04070 */
[----:B------:R-:W-:-:S04]  /*4ca0*/  @P1 IMAD R5, R5, 0x8, R0 ;  /* 0x0000000805051824 */ /* 0x000fc800078e0200 */
[----:B------:R-:W-:-:S05]  /*4cb0*/  @P1 VIADD R5, R5, 0x20 ;  /* 0x0000002005051836 */ /* 0x000fca0000000000 */
[----:B-----5:R-:W-:-:S04]  /*4cc0*/  @P1 PRMT R5, R152, 0x654, R5 ;  /* 0x0000065498051816 */ /* 0x020fc80000000005 */
[----:B------:R0:W-:Y:S01]  /*4cd0*/  @P1 SYNCS.ARRIVE.TRANS64.RED.A1T0 RZ, [R5+URZ], RZ ;  /* 0x000000ff05ff19a7 */ /* 0x0001e2000810043f */
[----:B------:R-:W-:-:S13]  /*4ce0*/  PLOP3.LUT P1, PT, PT, PT, UP0, 0x80, 0x0 ;  /* 0x000000000000781c */ /* 0x000fda0003f2f008 */
[----:B0-----:R-:W-:Y:S05]  /*4cf0*/  @P1 BRA `(.L_x_28) ;  /* 0x0000000000041947 */ /* 0x001fea0003800000 */
[----:B------:R-:W-:Y:S01]  /*4d00*/  BPT.TRAP 0x1 ;  /* 0x000000040000795c */ /* 0x000fe20000300000 */
.L_x_28:
[----:B------:R-:W-:Y:S01]  /*4d10*/  UIADD3 UR10, UR10, 0x1, URZ ;  /* 0x000000010a0a7890 */ /* 0x000fe2000fffe03f */
[C---:B------:R-:W-:Y:S01]  /*4d20*/  ISETP.GT.AND P1, PT, R4.reuse, 0x1, PT ;  /* 0x000000010400780c */ /* 0x040fe20003f24270 */
[----:B------:R-:W-:Y:S01]  /*4d30*/  UIADD3 UR11, UR11, 0x1, URZ ;  /* 0x000000010b0b7890 */ /* 0x000fe2000fffe03f */
[----:B------:R-:W-:Y:S01]  /*4d40*/  VIADD R4, R4, 0xffffffff ;  /* 0xffffffff04047836 */ /* 0x000fe20000000000 */
[----:B------:R-:W-:Y:S02]  /*4d50*/  UISETP.NE.AND UP0, UPT, UR10, 0x4, UPT ;  /* 0x000000040a00788c */ /* 0x000fe4000bf05270 */
[----:B------:R-:W-:Y:S02]  /*4d60*/  UISETP.NE.AND UP1, UPT, UR11, 0x4, UPT ;  /* 0x000000040b00788c */ /* 0x000fe4000bf25270 */
[----:B------:R-:W-:Y:S02]  /*4d70*/  USEL UR4, URZ, 0x1, UP0 ;  /* 0x000000013f047887 */ /* 0x000fe40008000000 */
[----:B------:R-:W-:-:S02]  /*4d80*/  USEL UR10, UR10, URZ, UP0 ;  /* 0x0000003f0a0a7287 */ /* 0x000fc40008000000 */
[----:B------:R-:W-:Y:S02]  /*4d90*/  USEL UR11, UR11, URZ, UP1 ;  /* 0x0000003f0b0b7287 */ /* 0x000fe40008800000 */
[----:B------:R-:W-:Y:S01]  /*4da0*/  LOP3.LUT R3, R3, UR4, RZ, 0x3c, !PT ;  /* 0x0000000403037c12 */ /* 0x000fe2000f8e3cff */
[----:B------:R-:W-:Y:S09]  /*4db0*/  @P1 BRA `(.L_x_29) ;  /* 0xffffffdc00881947 */ /* 0x000ff2000383ffff */
.L_x_22:
[----:B------:R-:W0:Y:S02]  /*4dc0*/  LDC R3, c[0x0][0x28c] ;  /* 0x0000a300ff037b82 */ /* 0x000e240000000800 */
[----:B0-----:R-:W-:-:S13]  /*4dd0*/  ISETP.GE.AND P1, PT, R3, 0x1, PT ;  /* 0x000000010300780c */ /* 0x001fda0003f26270 */
[----:B------:R-:W-:Y:S05]  /*4de0*/  @!P1 BRA `(.L_x_30) ;  /* 0x0000000000449947 */ /* 0x000fea0003800000 */
[----:B------:R-:W-:Y:S05]  /*4df0*/  @!P0 BRA `(.L_x_31) ;  /* 0x0000000000048947 */ /* 0x000fea0003800000 */
[----:B------:R-:W-:Y:S01]  /*4e00*/  BPT.TRAP 0x1 ;  /* 0x000000040000795c */ /* 0x000fe20000300000 */
.L_x_31:
[----:B------:R-:W-:Y:S01]  /*4e10*/  ISETP.NE.AND P0, PT, R17, RZ, PT ;  /* 0x000000ff1100720c */ /* 0x000fe20003f05270 */
[----:B------:R-:W-:-:S12]  /*4e20*/  UISETP.LT.AND UP1, UPT, UR44, 0x1, UPT ;  /* 0x000000012c00788c */ /* 0x000fd8000bf21270 */
[----:B------:R-:W-:-:S05]  /*4e30*/  VOTEU.ANY UP0, P0 ;  /* 0x00000000003f7886 */ /* 0x000fca0000000100 */
[----:B------:R-:W-:-:S04]  /*4e40*/  @UP0 USEL UR4, UR44, 0x1, UP1 ;  /* 0x000000012c040887 */ /* 0x000fc80008800000 */
[----:B------:R-:W-:Y:S02]  /*4e50*/  @UP0 UIADD3 UR4, UR39, UR44, -UR4 ;  /* 0x0000002c27040290 */ /* 0x000fe4000fffe804 */
[----:B------:R-:W-:-:S04]  /*4e60*/  UISETP.GT.U32.AND UP0, UPT, UR40, 0x1, UPT ;  /* 0x000000012800788c */ /* 0x000fc8000bf04070 */
[----:B------:R-:W-:-:S04]  /*4e70*/  IMAD.U32 R3, RZ, RZ, UR4 ;  /* 0x00000004ff037e24 */ /* 0x000fc8000f8e00ff */
[----:B------:R-:W-:-:S05]  /*4e80*/  @P0 IMAD.SHL.U32 R3, R3, 0x8, RZ ;  /* 0x0000000803030824 */ /* 0x000fca00078e00ff */
[----:B------:R-:W-:-:S04]  /*4e90*/  @P0 LOP3.LUT R3, R3, 0x18, RZ, 0xc0, !PT ;  /* 0x0000001803030812 */ /* 0x000fc800078ec0ff */
[----:B------:R-:W-:-:S04]  /*4ea0*/  @P0 IADD3 R0, R0, 0x20, R3 ;  /* 0x0000002000000810 */ /* 0x000fc80007ffe003 */
[----:B-----5:R-:W-:-:S04]  /*4eb0*/  @P0 PRMT R0, R152, 0x654, R0 ;  /* 0x0000065498000816 */ /* 0x020fc80000000000 */
[----:B------:R0:W-:Y:S01]  /*4ec0*/  @P0 SYNCS.ARRIVE.TRANS64.RED.A1T0 RZ, [R0+URZ], RZ ;  /* 0x000000ff00ff09a7 */ /* 0x0001e2000810043f */
[----:B------:R-:W-:-:S13]  /*4ed0*/  PLOP3.LUT P0, PT, PT, PT, UP0, 0x80, 0x0 ;  /* 0x000000000000781c */ /* 0x000fda0003f0f008 */
[----:B0-----:R-:W-:Y:S05]  /*4ee0*/  @P0 BRA `(.L_x_30) ;  /* 0x0000000000040947 */ /* 0x001fea0003800000 */
[----:B------:R-:W-:Y:S01]  /*4ef0*/  BPT.TRAP 0x1 ;  /* 0x000000040000795c */ /* 0x000fe20000300000 */
.L_x_30:
[----:B------:R-:W0:Y:S01]  /*4f00*/  S2R R8, SR_TID.X ;  /* 0x0000000000087919 */ /* 0x000e220000002100 */
[----:B------:R-:W-:Y:S01]  /*4f10*/  MOV R19, 0x6540 ;  /* 0x0000654000137802 */ /* 0x000fe20000000f00 */
[----:B------:R-:W-:Y:S02]  /*4f20*/  UIMAD.WIDE UR6, UR41, 0x100, URZ ;  /* 0x00000100290678a5 */ /* 0x000fe4000f8e023f */
[----:B------:R-:W-:Y:S01]  /*4f30*/  USHF.R.S32.HI UR10, URZ, 0x1f, UR43 ;  /* 0x0000001f3f0a7899 */ /* 0x000fe2000801142b */
[----:B------:R-:W-:Y:S01]  /*4f40*/  ULDC.64 UR8, c[0x0][0x5d0] ;  /* 0x0001740000087ab9 */ /* 0x000fe20000000a00 */
[----:B------:R-:W-:Y:S02]  /*4f50*/  UIADD3 UR39, UR44, UR39, URZ ;  /* 0x000000272c277290 */ /* 0x000fe4000fffe03f */
[----:B------:R-:W-:Y:S02]  /*4f60*/  UIMAD UR4, UR10, UR8, URZ ;  /* 0x000000080a0472a4 */ /* 0x000fe4000f8e023f */
[----:B------:R-:W-:-:S02]  /*4f70*/  USHF.L.U32 UR41, UR41, 0x8, URZ ;  /* 0x0000000829297899 */ /* 0x000fc4000800063f */
[----:B------:R-:W-:Y:S01]  /*4f80*/  UIMAD UR4, UR43, UR9, UR4 ;  /* 0x000000092b0472a4 */ /* 0x000fe2000f8e0204 */
[----:B------:R-:W-:Y:S01]  /*4f90*/  ULDC UR5, c[0x0][0x284] ;  /* 0x0000a10000057ab9 */ /* 0x000fe20000000800 */
[----:B------:R-:W-:Y:S01]  /*4fa0*/  UISETP.GT.U32.AND UP0, UPT, UR39, 0x3, UPT ;  /* 0x000000032700788c */ /* 0x000fe2000bf04070 */
[----:B------:R-:W-:-:S03]  /*4fb0*/  IMAD.U32 R153, RZ, RZ, UR5 ;  /* 0x00000005ff997e24 */ /* 0x000fc6000f8e00ff */
[----:B------:R-:W-:Y:S01]  /*4fc0*/  UISETP.LT.U32.AND UP0, UPT, UR44, 0x4, UP0 ;  /* 0x000000042c00788c */ /* 0x000fe20008701070 */
[--C-:B0-----:R-:W-:Y:S01]  /*4fd0*/  SHF.R.U32.HI R4, RZ, 0x7, R8.reuse ;  /* 0x00000007ff047819 */ /* 0x101fe20000011608 */
[----:B------:R-:W-:Y:S01]  /*4fe0*/  IMAD.SHL.U32 R18, R8, 0x2, RZ ;  /* 0x0000000208127824 */ /* 0x000fe200078e00ff */
[----:B------:R-:W-:Y:S02]  /*4ff0*/  SHF.R.U32.HI R5, RZ, 0x2, R8 ;  /* 0x00000002ff057819 */ /* 0x000fe40000011608 */
[----:B------:R-:W-:Y:S02]  /*5000*/  LOP3.LUT R4, R4, 0x1, RZ, 0xc0, !PT ;  /* 0x0000000104047812 */ /* 0x000fe400078ec0ff */
[----:B------:R-:W-:Y:S02]  /*5010*/  LOP3.LUT R6, R8, 0x60, RZ, 0xc0, !PT ;  /* 0x0000006008067812 */ /* 0x000fe400078ec0ff */
[----:B------:R-:W-:Y:S01]  /*5020*/  LOP3.LUT R5, R5, 0x7, RZ, 0xc0, !PT ;  /* 0x0000000705057812 */ /* 0x000fe200078ec0ff */
[----:B------:R-:W-:Y:S01]  /*5030*/  IMAD.SHL.U32 R3, R4, 0x40, RZ ;  /* 0x0000004004037824 */ /* 0x000fe200078e00ff */
[----:B------:R-:W-:-:S02]  /*5040*/  LOP3.LUT R18, R18, 0x6, RZ, 0xc0, !PT ;  /* 0x0000000612127812 */ /* 0x000fc400078ec0ff */
[----:B------:R-:W-:Y:S02]  /*5050*/  SHF.R.U32.HI R6, RZ, 0x1, R6 ;  /* 0x00000001ff067819 */ /* 0x000fe40000011606 */
[--C-:B------:R-:W-:Y:S02]  /*5060*/  LOP3.LUT R3, R3, 0x40, R5.reuse, 0xe2, !PT ;  /* 0x0000004003037812 */ /* 0x100fe400078ee205 */
[----:B------:R-:W-:Y:S01]  /*5070*/  PRMT R18, R18, R19, UR42 ;  /* 0x0000002a12127e16 */ /* 0x000fe20008000013 */
[----:B------:R-:W-:Y:S01]  /*5080*/  USHF.L.U32 UR42, UR42, 0x8, URZ ;  /* 0x000000082a2a7899 */ /* 0x000fe2000800063f */
[----:B------:R-:W-:Y:S01]  /*5090*/  IADD3 R0, RZ, -R6, -R5 ;  /* 0x80000006ff007210 */ /* 0x000fe20007ffe805 */
[----:B------:R-:W-:Y:S01]  /*50a0*/  IMAD.MOV.U32 R5, RZ, RZ, -0x2 ;  /* 0xfffffffeff057424 */ /* 0x000fe200078e00ff */
[----:B------:R-:W-:Y:S01]  /*50b0*/  LOP3.LUT R3, R3, UR6, R6, 0xfe, !PT ;  /* 0x0000000603037c12 */ /* 0x000fe2000f8efe06 */
[----:B------:R-:W-:Y:S01]  /*50c0*/  IMAD.U32 R6, RZ, RZ, UR8 ;  /* 0x00000008ff067e24 */ /* 0x000fe2000f8e00ff */
[----:B------:R-:W-:Y:S01]  /*50d0*/  SHF.R.S32.HI R19, RZ, 0x1f, R18 ;  /* 0x0000001fff137819 */ /* 0x000fe20000011412 */
[----:B------:R-:W-:Y:S01]  /*50e0*/  ULDC UR8, c[0x0][0x288] ;  /* 0x0000a20000087ab9 */ /* 0x000fe20000000800 */
[----:B------:R-:W-:Y:S01]  /*50f0*/  IMAD R0, R4, -0x40, R0 ;  /* 0xffffffc004007824 */ /* 0x000fe200078e0200 */
[----:B------:R-:W-:Y:S01]  /*5100*/  UISETP.GE.AND UP1, UPT, UR42, UR8, UPT ;  /* 0x000000082a00728c */ /* 0x000fe2000bf26270 */
[----:B------:R-:W-:-:S03]  /*5110*/  IMAD.WIDE.U32 R6, R6, UR43, R18 ;  /* 0x0000002b06067c25 */ /* 0x000fc6000f8e0012 */
[----:B------:R-:W-:Y:S02]  /*5120*/  UISETP.GE.OR UP1, UPT, UR41, UR5, UP1 ;  /* 0x000000052900728c */ /* 0x000fe40008f26670 */
[----:B------:R-:W-:Y:S01]  /*5130*/  IADD3 R153, R153, -UR41, R0 ;  /* 0x8000002999997c10 */ /* 0x000fe2000fffe000 */
[----:B------:R-:W-:Y:S01]  /*5140*/  VIADD R7, R7, UR4 ;  /* 0x0000000407077c36 */ /* 0x000fe20008000000 */
[----:B------:R-:W-:Y:S01]  /*5150*/  USHF.R.U32.HI UR4, URZ, 0x2, UR39 ;  /* 0x000000023f047899 */ /* 0x000fe20008011627 */
[----:B------:R-:W-:Y:S01]  /*5160*/  LOP3.LUT R0, R8, 0x3, RZ, 0xc0, !PT ;  /* 0x0000000308007812 */ /* 0x000fe200078ec0ff */
[----:B------:R-:W-:Y:S01]  /*5170*/  USEL UR5, URZ, 0x1, !UP0 ;  /* 0x000000013f057887 */ /* 0x000fe2000c000000 */
[----:B------:R-:W-:Y:S01]  /*5180*/  PLOP3.LUT P0, PT, PT, PT, UP1, 0x80, 0x0 ;  /* 0x000000000000781c */ /* 0x000fe20003f0f018 */
[----:B------:R-:W-:Y:S02]  /*5190*/  ULOP3.LUT UR4, UR4, 0x1, URZ, 0xc0, !UPT ;  /* 0x0000000104047892 */ /* 0x000fe4000f8ec03f */
[----:B------:R-:W-:Y:S01]  /*51a0*/  IMAD R0, R0, R5, UR8 ;  /* 0x0000000800007e24 */ /* 0x000fe2000f8e0205 */
[----:B------:R-:W-:-:S02]  /*51b0*/  ULOP3.LUT UR39, UR39, 0x3, URZ, 0xc0, !UPT ;  /* 0x0000000327277892 */ /* 0x000fc4000f8ec03f */
[----:B------:R-:W-:Y:S01]  /*51c0*/  UISETP.NE.U32.AND UP2, UPT, UR4, 0x1, UPT ;  /* 0x000000010400788c */ /* 0x000fe2000bf45070 */
[----:B------:R-:W-:Y:S01]  /*51d0*/  VIADD R0, R0, -UR42 ;  /* 0x8000002a00007c36 */ /* 0x000fe20008000000 */
[----:B------:R-:W-:Y:S02]  /*51e0*/  UMOV UR41, 0xffffffff ;  /* 0xffffffff00297882 */ /* 0x000fe40000000000 */
[----:B------:R-:W-:-:S04]  /*51f0*/  UISETP.GT.U32.AND UP2, UPT, UR44, 0x3, !UP2 ;  /* 0x000000032c00788c */ /* 0x000fc8000d744070 */
[----:B------:R-:W-:-:S04]  /*5200*/  USEL UR4, URZ, 0x1, !UP2 ;  /* 0x000000013f047887 */ /* 0x000fc8000d000000 */
[----:B------:R-:W-:Y:S01]  /*5210*/  ULOP3.LUT UR38, UR4, UR38, UR5, 0x96, !UPT ;  /* 0x0000002604267292 */ /* 0x000fe2000f8e9605 */
[----:B------:R-:W-:Y:S11]  /*5220*/  @P0 BRA `(.L_x_32) ;  /* 0x0000010400d80947 */ /* 0x000ff60003800000 */
[----:B-----5:R-:W-:Y:S01]  /*5230*/  FSETP.NEU.AND P0, PT, R16, RZ, PT ;  /* 0x000000ff1000720b */ /* 0x020fe20003f0d000 */
[----:B------:R-:W-:Y:S01]  /*5240*/  ULDC.64 UR8, c[0x0][0x5c8] ;  /* 0x0001720000087ab9 */ /* 0x000fe20000000a00 */
[----:B------:R-:W-:Y:S01]  /*5250*/  ISETP.GT.AND P3, PT, R153, RZ, PT ;  /* 0x000000ff9900720c */ /* 0x000fe20003f64270 */
[----:B------:R-:W-:Y:S01]  /*5260*/  UIMAD UR4, UR7, UR8, URZ ;  /* 0x00000008070472a4 */ /* 0x000fe2000f8e023f */
[----:B------:R-:W-:Y:S01]  /*5270*/  IMAD.U32 R10, RZ, RZ, UR9 ;  /* 0x00000009ff0a7e24 */ /* 0x000fe2000f8e00ff */
[----:B------:R-:W-:Y:S01]  /*5280*/  BSSY B0, `(.L_x_32) ;  /* 0x0001070000007945 */ /* 0x000fe20003800000 */
[----:B------:R-:W-:Y:S01]  /*5290*/  IMAD.WIDE.U32 R6, R3, UR8, R6 ;  /* 0x0000000803067c25 */ /* 0x000fe2000f8e0006 */
[----:B------:R-:W-:-:S03]  /*52a0*/  ISETP.GT.AND P1, PT, R0, RZ, P3 ;  /* 0x000000ff0000720c */ /* 0x000fc60001f24270 */
[----:B------:R-:W-:-:S04]  /*52b0*/  IMAD R10, R3, R10, UR4 ;  /* 0x00000004030a7e24 */ /* 0x000fc8000f8e020a */
[----:B------:R-:W-:Y:S01]  /*52c0*/  IMAD.IADD R10, R7, 0x1, R10 ;  /* 0x00000001070a7824 */ /* 0x000fe200078e020a */
[----:B------:R-:W-:Y:S06]  /*52d0*/  @!P0 BRA `(.L_x_33) ;  /* 0x000000b800108947 */ /* 0x000fec0003800000 */
[----:B------:R-:W0:Y:S01]  /*52e0*/  LDC.64 R22, c[0x0][0x5b8] ;  /* 0x00016e00ff167b82 */ /* 0x000e220000000a00 */
[----:B------:R-:W2:Y:S01]  /*52f0*/  LDL.LU R11, [R1] ;  /* 0x00000000010b7983 */ /* 0x000ea20000300800 */
[----:B------:R-:W-:-:S06]  /*5300*/  ULDC.64 UR4, c[0x0][0x5c0] ;  /* 0x0001700000047ab9 */ /* 0x000fcc0000000a00 */
[----:B------:R-:W1:Y:S08]  /*5310*/  LDC.64 R14, c[0x0][0x5b0] ;  /* 0x00016c00ff0e7b82 */ /* 0x000e700000000a00 */
[----:B------:R-:W3:Y:S01]  /*5320*/  LDC.64 R12, c[0x0][0x5a8] ;  /* 0x00016a00ff0c7b82 */ /* 0x000ee20000000a00 */
[C---:B0-----:R-:W-:Y:S02]  /*5330*/  IMAD R159, R22.reuse, UR10, RZ ;  /* 0x0000000a169f7c24 */ /* 0x041fe4000f8e02ff */
[----:B------:R-:W-:-:S04]  /*5340*/  IMAD.WIDE.U32 R154, R22, UR43, R18 ;  /* 0x0000002b169a7c25 */ /* 0x000fc8000f8e0012 */
[----:B------:R-:W-:Y:S02]  /*5350*/  IMAD R159, R23, UR43, R159 ;  /* 0x0000002b179f7c24 */ /* 0x000fe4000f8e029f */
[----:B-1----:R-:W-:Y:S02]  /*5360*/  IMAD R158, R14, UR7, RZ ;  /* 0x000000070e9e7c24 */ /* 0x002fe4000f8e02ff */
[----:B------:R-:W-:Y:S02]  /*5370*/  IMAD.IADD R21, R155, 0x1, R159 ;  /* 0x000000019b157824 */ /* 0x000fe400078e029f */
[----:B------:R-:W-:Y:S02]  /*5380*/  IMAD.MOV.U32 R20, RZ, RZ, R154 ;  /* 0x000000ffff147224 */ /* 0x000fe400078e009a */
[C---:B------:R-:W-:Y:S02]  /*5390*/  IMAD R158, R3.reuse, R15, R158 ;  /* 0x0000000f039e7224 */ /* 0x040fe400078e029e */
[----:B------:R-:W-:-:S05]  /*53a0*/  IMAD.WIDE.U32 R4, R3, R14, R20 ;  /* 0x0000000e03047225 */ /* 0x000fca00078e0014 */
[----:B------:R-:W-:Y:S02]  /*53b0*/  IADD3 R5, R5, R158, RZ ;  /* 0x0000009e05057210 */ /* 0x000fe40007ffe0ff */
[----:B---3--:R-:W-:-:S04]  /*53c0*/  LEA R8, P0, R4, R12, 0x1 ;  /* 0x0000000c04087211 */ /* 0x008fc800078008ff */
[----:B------:R-:W-:-:S05]  /*53d0*/  LEA.HI.X R9, R4, R13, R5, 0x1, P0 ;  /* 0x0000000d04097211 */ /* 0x000fca00000f0c05 */
[----:B------:R-:W3:Y:S01]  /*53e0*/  @P1 LDG.E.LTC128B.U16 R23, desc[UR36][R8.64] ;  /* 0x0000002408171981 */ /* 0x000ee2000c1e1520 */
[----:B------:R-:W-:Y:S01]  /*53f0*/  BSSY B1, `(.L_x_34) ;  /* 0x0000011000017945 */ /* 0x000fe20003800000 */
[----:B---3--:R-:W-:-:S04]  /*5400*/  IMAD.U32 R4, R23, 0x10000, RZ ;  /* 0x0001000017047824 */ /* 0x008fc800078e00ff */
[----:B------:R-:W-:-:S04]  /*5410*/  FMUL R4, R4, R16 ;  /* 0x0000001004047220 */ /* 0x000fc80000400000 */
[----:B--2---:R-:W-:Y:S01]  /*5420*/  FFMA R7, R11, R2, R4 ;  /* 0x000000020b077223 */ /* 0x004fe20000000004 */
[----:B------:R-:W-:-:S04]  /*5430*/  LEA R4, P0, R6, UR4, 0x1 ;  /* 0x0000000406047c11 */ /* 0x000fc8000f8008ff */
[----:B------:R-:W-:Y:S02]  /*5440*/  LEA.HI.X R5, R6, UR5, R10, 0x1, P0 ;  /* 0x0000000506057c11 */ /* 0x000fe400080f0c0a */
[----:B------:R-:W-:-:S05]  /*5450*/  F2FP.BF16.F32.PACK_AB R6, RZ, R7 ;  /* 0x00000007ff06723e */ /* 0x000fca00000010ff */
[----:B------:R0:W-:Y:S02]  /*5460*/  @P1 STG.E.U16 desc[UR36][R4.64], R6 ;  /* 0x0000000604001986 */ /* 0x0001e4000c101524 */
[----:B0-----:R-:W-:-:S04]  /*5470*/  IMAD.WIDE.U32 R6, R3, R14, R18 ;  /* 0x0000000e03067225 */ /* 0x001fc800078e0012 */
[----:B------:R-:W-:Y:S02]  /*5480*/  IMAD.IADD R7, R158, 0x1, R7 ;  /* 0x000000019e077824 */ /* 0x000fe400078e0207 */
[----:B------:R-:W-:-:S04]  /*5490*/  IMAD.WIDE.U32 R6, R22, UR43, R6 ;  /* 0x0000002b16067c25 */ /* 0x000fc8000f8e0006 */
[----:B------:R-:W-:Y:S01]  /*54a0*/  IMAD.IADD R7, R159, 0x1, R7 ;  /* 0x000000019f077824 */ /* 0x000fe200078e0207 */
[----:B------:R-:W-:-:S04]  /*54b0*/  LEA R10, P0, R6, R12, 0x1 ;  /* 0x0000000c060a7211 */ /* 0x000fc800078008ff */
[----:B------:R-:W-:Y:S02]  /*54c0*/  LEA.HI.X R11, R6, R13, R7, 0x1, P0 ;  /* 0x0000000d060b7211 */ /* 0x000fe400000f0c07 */
[----:B------:R-:W-:-:S13]  /*54d0*/  ISETP.GT.AND P0, PT, R0, 0x1, P3 ;  /* 0x000000010000780c */ /* 0x000fda0001f04270 */
[----:B------:R-:W-:Y:S05]  /*54e0*/  @!P0 BRA `(.L_x_35) ;  /* 0x0000000000048947 */ /* 0x000fea0003800000 */
[----:B------:R0:W5:Y:S02]  /*54f0*/  LDG.E.LTC128B.U16 R23, desc[UR36][R10.64+0x2] ;  /* 0x000002240a177981 */ /* 0x000164000c1e1520 */
.L_x_35:
[----:B------:R-:W-:Y:S05]  /*5500*/  BSYNC B1 ;  /* 0x0000000000017941 */ /* 0x000fea0003800000 */
.L_x_34:
[----:B------:R-:W2:Y:S01]  /*5510*/  LDL.LU R7, [R1+0x4] ;  /* 0x0000040001077983 */ /* 0x000ea20000300800 */
[----:B-----5:R-:W-:Y:S01]  /*5520*/  IMAD.U32 R6, R23, 0x10000, RZ ;  /* 0x0001000017067824 */ /* 0x020fe200078e00ff */
[C---:B------:R-:W-:Y:S01]  /*5530*/  SHF.L.U64.HI R157, R14.reuse, 0x3, R15 ;  /* 0x000000030e9d7819 */ /* 0x040fe2000001020f */
[----:B------:R-:W-:Y:S01]  /*5540*/  IMAD.SHL.U32 R156, R14, 0x8, RZ ;  /* 0x000000080e9c7824 */ /* 0x000fe200078e00ff */
[----:B------:R-:W3:Y:S01]  /*5550*/  LDL.LU R160, [R1+0x8] ;  /* 0x0000080001a07983 */ /* 0x000ee20000300800 */
[----:B------:R-:W-:-:S04]  /*5560*/  FMUL R6, R6, R16 ;  /* 0x0000001006067220 */ /* 0x000fc80000400000 */
[----:B--2---:R-:W-:-:S05]  /*5570*/  FFMA R6, R7, R2, R6 ;  /* 0x0000000207067223 */ /* 0x004fca0000000006 */
[----:B------:R-:W-:-:S05]  /*5580*/  F2FP.BF16.F32.PACK_AB R6, RZ, R6 ;  /* 0x00000006ff06723e */ /* 0x000fca00000010ff */
[----:B------:R1:W-:Y:S01]  /*5590*/  @P0 STG.E.U16 desc[UR36][R4.64+0x2], R6 ;  /* 0x0000020604000986 */ /* 0x0003e2000c101524 */
[----:B------:R-:W-:-:S04]  /*55a0*/  ISETP.GT.AND P0, PT, R153, 0x8, PT ;  /* 0x000000089900780c */ /* 0x000fc80003f04270 */
[----:B------:R-:W-:Y:S01]  /*55b0*/  ISETP.GT.AND P1, PT, R0, RZ, P0 ;  /* 0x000000ff0000720c */ /* 0x000fe20000724270 */
[----:B-1----:R-:W-:-:S04]  /*55c0*/  IMAD.WIDE.U32 R6, R3, R14, R156 ;  /* 0x0000000e03067225 */ /* 0x002fc800078e009c */
[----:B------:R-:W-:Y:S01]  /*55d0*/  IMAD.IADD R158, R158, 0x1, R7 ;  /* 0x000000019e9e7824 */ /* 0x000fe200078e0207 */
[----:B------:R-:W-:-:S05]  /*55e0*/  IADD3 R7, P2, R154, R6, RZ ;  /* 0x000000069a077210 */ /* 0x000fca0007f5e0ff */
[----:B------:R-:W-:Y:S01]  /*55f0*/  IMAD.X R9, R158, 0x1, R21, P2 ;  /* 0x000000019e097824 */ /* 0x000fe200010e0615 */
[----:B------:R-:W-:-:S04]  /*5600*/  LEA R8, P2, R7, R12, 0x1 ;  /* 0x0000000c07087211 */ /* 0x000fc800078408ff */
[----:B------:R-:W-:-:S05]  /*5610*/  LEA.HI.X R9, R7, R13, R9, 0x1, P2 ;  /* 0x0000000d07097211 */ /* 0x000fca00010f0c09 */
[----:B------:R1:W2:Y:S01]  /*5620*/  @P1 LDG.E.LTC128B.U16 R23, desc[UR36][R8.64] ;  /* 0x0000002408171981 */ /* 0x0002a2000c1e1520 */
[----:B------:R-:W-:Y:S01]  /*5630*/  IADD3 R6, P2, R18, R6, RZ ;  /* 0x0000000612067210 */ /* 0x000fe20007f5e0ff */
[----:B------:R-:W-:Y:S01]  /*5640*/  BSSY B1, `(.L_x_36) ;  /* 0x0000016000017945 */ /* 0x000fe20003800000 */
[----:B------:R-:W-:-:S03]  /*5650*/  ISETP.GT.AND P4, PT, R0, 0x1, P0 ;  /* 0x000000010000780c */ /* 0x000fc60000784270 */
[----:B------:R-:W-:Y:S02]  /*5660*/  IMAD.X R7, R19, 0x1, R158, P2 ;  /* 0x0000000113077824 */ /* 0x000fe400010e069e */
[----:B------:R-:W-:Y:S02]  /*5670*/  IMAD.U32 R158, RZ, RZ, UR9 ;  /* 0x00000009ff9e7e24 */ /* 0x000fe4000f8e00ff */
[----:B------:R-:W-:-:S04]  /*5680*/  IMAD.WIDE.U32 R6, R22, UR43, R6 ;  /* 0x0000002b16067c25 */ /* 0x000fc8000f8e0006 */
[----:B------:R-:W-:Y:S01]  /*5690*/  IMAD.IADD R7, R159, 0x1, R7 ;  /* 0x000000019f077824 */ /* 0x000fe200078e0207 */
[----:B-1----:R-:W-:-:S04]  /*56a0*/  LEA R8, P2, R6, R12, 0x1 ;  /* 0x0000000c06087211 */ /* 0x002fc800078408ff */
[----:B------:R-:W-:Y:S02]  /*56b0*/  LEA.HI.X R9, R6, R13, R7, 0x1, P2 ;  /* 0x0000000d06097211 */ /* 0x000fe400010f0c07 */
[----:B--2---:R-:W-:-:S05]  /*56c0*/  SHF.L.U32 R6, R23, 0x10, RZ ;  /* 0x0000001017067819 */ /* 0x004fca00000006ff */
[----:B------:R-:W-:-:S04]  /*56d0*/  FMUL R6, R6, R16 ;  /* 0x0000001006067220 */ /* 0x000fc80000400000 */
[----:B---3--:R-:W-:Y:S01]  /*56e0*/  FFMA R7, R160, R2, R6 ;  /* 0x00000002a0077223 */ /* 0x008fe20000000006 */
[----:B------:R-:W-:Y:S02]  /*56f0*/  IMAD.U32 R160, RZ, RZ, UR8 ;  /* 0x00000008ffa07e24 */ /* 0x000fe4000f8e00ff */
[----:B------:R-:W-:Y:S02]  /*5700*/  IMAD.U32 R6, RZ, RZ, UR8 ;  /* 0x00000008ff067e24 */ /* 0x000fe4000f8e00ff */
[----:B------:R-:W-:Y:S01]  /*5710*/  IMAD.SHL.U32 R160, R160, 0x10, RZ ;  /* 0x00000010a0a07824 */ /* 0x000fe200078e00ff */
[----:B------:R-:W-:Y:S02]  /*5720*/  F2FP.BF16.F32.PACK_AB R7, RZ, R7 ;  /* 0x00000007ff07723e */ /* 0x000fe400000010ff */
[----:B------:R-:W-:Y:S02]  /*5730*/  SHF.L.U64.HI R158, R6, 0x4, R158 ;  /* 0x00000004069e7819 */ /* 0x000fe4000001029e */
[----:B------:R-:W-:-:S02]  /*5740*/  IADD3 R6, P2, R160, R4, RZ ;  /* 0x00000004a0067210 */ /* 0x000fc40007f5e0ff */
[----:B------:R-:W-:-:S03]  /*5750*/  PRMT R161, R7, 0x7610, R161 ;  /* 0x0000761007a17816 */ /* 0x000fc600000000a1 */
[----:B------:R-:W-:-:S05]  /*5760*/  IMAD.X R7, R158, 0x1, R5, P2 ;  /* 0x000000019e077824 */ /* 0x000fca00010e0605 */
[----:B------:R1:W-:Y:S01]  /*5770*/  @P1 STG.E.U16 desc[UR36][R6.64], R161 ;  /* 0x000000a106001986 */ /* 0x0003e2000c101524 */
[----:B------:R-:W-:Y:S05]  /*5780*/  @!P4 BRA `(.L_x_37) ;  /* 0x000000000004c947 */ /* 0x000fea0003800000 */
[----:B------:R2:W5:Y:S02]  /*5790*/  LDG.E.LTC128B.U16 R23, desc[UR36][R8.64+0x2] ;  /* 0x0000022408177981 */ /* 0x000564000c1e1520 */
.L_x_37:
[----:B------:R-:W-:Y:S05]  /*57a0*/  BSYNC B1 ;  /* 0x0000000000017941 */ /* 0x000fea0003800000 */
.L_x_36:
[----:B------:R-:W3:Y:S01]  /*57b0*/  LDL.LU R162, [R1+0xc] ;  /* 0x00000c0001a27983 */ /* 0x000ee20000300800 */
[----:B-1---5:R-:W-:Y:S01]  /*57c0*/  IMAD.U32 R161, R23, 0x10000, RZ ;  /* 0x0001000017a17824 */ /* 0x022fe200078e00ff */
[----:B------:R-:W-:Y:S01]  /*57d0*/  ISETP.GT.AND P1, PT, R0, 0x8, P3 ;  /* 0x000000080000780c */ /* 0x000fe20001f24270 */
[----:B------:R-:W-:Y:S02]  /*57e0*/  BSSY B1, `(.L_x_38) ;  /* 0x0000007000017945 */ /* 0x000fe40003800000 */
[----:B------:R-:W-:-:S04]  /*57f0*/  FMUL R161, R161, R16 ;  /* 0x00000010a1a17220 */ /* 0x000fc80000400000 */
[----:B---3--:R-:W-:-:S05]  /*5800*/  FFMA R161, R162, R2, R161 ;  /* 0x00000002a2a17223 */ /* 0x008fca00000000a1 */
[----:B------:R-:W-:-:S05]  /*5810*/  F2FP.BF16.F32.PACK_AB R161, RZ, R161 ;  /* 0x000000a1ffa1723e */ /* 0x000fca00000010ff */
[----:B------:R1:W-:Y:S01]  /*5820*/  @P4 STG.E.U16 desc[UR36][R6.64+0x2], R161 ;  /* 0x000002a106004986 */ /* 0x0003e2000c101524 */
[----:B------:R-:W-:Y:S05]  /*5830*/  @!P1 BRA `(.L_x_39) ;  /* 0x0000000000049947 */ /* 0x000fea0003800000 */
[----:B------:R3:W5:Y:S02]  /*5840*/  LDG.E.LTC128B.U16 R23, desc[UR36][R10.64+0x10] ;  /* 0x000010240a177981 */ /* 0x000764000c1e1520 */
.L_x_39:
[----:B------:R-:W-:Y:S05]  /*5850*/  BSYNC B1 ;  /* 0x0000000000017941 */ /* 0x000fea0003800000 */
.L_x_38:
[----:B------:R-:W4:Y:S01]  /*5860*/  LDL.LU R162, [R1+0x10] ;  /* 0x0000100001a27983 */ /* 0x000f220000300800 */
[----:B-1---5:R-:W-:Y:S01]  /*5870*/  IMAD.U32 R161, R23, 0x10000, RZ ;  /* 0x0001000017a17824 */ /* 0x022fe200078e00ff */
[----:B------:R-:W-:Y:S01]  /*5880*/  ISETP.GT.AND P2, PT, R0, 0x9, P3 ;  /* 0x000000090000780c */ /* 0x000fe20001f44270 */
[----:B------:R-:W-:Y:S02]  /*5890*/  BSSY B1, `(.L_x_40) ;  /* 0x0000007000017945 */ /* 0x000fe40003800000 */
[----:B------:R-:W-:-:S04]  /*58a0*/  FMUL R161, R161, R16 ;  /* 0x00000010a1a17220 */ /* 0x000fc80000400000 */
[----:B----4-:R-:W-:-:S05]  /*58b0*/  FFMA R161, R162, R2, R161 ;  /* 0x00000002a2a17223 */ /* 0x010fca00000000a1 */
[----:B------:R-:W-:-:S05]  /*58c0*/  F2FP.BF16.F32.PACK_AB R161, RZ, R161 ;  /* 0x000000a1ffa1723e */ /* 0x000fca00000010ff */
[----:B------:R1:W-:Y:S01]  /*58d0*/  @P1 STG.E.U16 desc[UR36][R4.64+0x10], R161 ;  /* 0x000010a104001986 */ /* 0x0003e2000c101524 */
[----:B------:R-:W-:Y:S05]  /*58e0*/  @!P2 BRA `(.L_x_41) ;  /* 0x000000000004a947 */ /* 0x000fea0003800000 */
[----:B------:R4:W5:Y:S02]  /*58f0*/  LDG.E.LTC128B.U16 R23, desc[UR36][R10.64+0x12] ;  /* 0x000012240a177981 */ /* 0x000964000c1e1520 */
.L_x_41:
[----:B------:R-:W-:Y:S05]  /*5900*/  BSYNC B1 ;  /* 0x0000000000017941 */ /* 0x000fea0003800000 */
.L_x_40:
[----:B------:R-:W2:Y:S01]  /*5910*/  LDL.LU R162, [R1+0x14] ;  /* 0x0000140001a27983 */ /* 0x000ea20000300800 */
[----:B-1---5:R-:W-:Y:S01]  /*5920*/  IMAD.U32 R161, R23, 0x10000, RZ ;  /* 0x0001000017a17824 */ /* 0x022fe200078e00ff */
[----:B------:R-:W-:Y:S01]  /*5930*/  ISETP.GT.AND P1, PT, R0, 0x8, P0 ;  /* 0x000000080000780c */ /* 0x000fe20000724270 */
[----:B------:R-:W-:Y:S02]  /*5940*/  BSSY B1, `(.L_x_42) ;  /* 0x0000007000017945 */ /* 0x000fe40003800000 */
[----:B------:R-:W-:-:S04]  /*5950*/  FMUL R161, R161, R16 ;  /* 0x00000010a1a17220 */ /* 0x000fc80000400000 */
[----:B--2---:R-:W-:-:S05]  /*5960*/  FFMA R161, R162, R2, R161 ;  /* 0x00000002a2a17223 */ /* 0x004fca00000000a1 */
[----:B------:R-:W-:-:S05]  /*5970*/  F2FP.BF16.F32.PACK_AB R161, RZ, R161 ;  /* 0x000000a1ffa1723e */ /* 0x000fca00000010ff */
[----:B------:R1:W-:Y:S01]  /*5980*/  @P2 STG.E.U16 desc[UR36][R4.64+0x12], R161 ;  /* 0x000012a104002986 */ /* 0x0003e2000c101524 */
[----:B------:R-:W-:Y:S05]  /*5990*/  @!P1 BRA `(.L_x_43) ;  /* 0x0000000000049947 */ /* 0x000fea0003800000 */
[----:B------:R2:W5:Y:S02]  /*59a0*/  LDG.E.LTC128B.U16 R23, desc[UR36][R8.64+0x10] ;  /* 0x0000102408177981 */ /* 0x000564000c1e1520 */
.L_x_43:
[----:B------:R-:W-:Y:S05]  /*59b0*/  BSYNC B1 ;  /* 0x0000000000017941 */ /* 0x000fea0003800000 */
.L_x_42:
[----:B------:R-:W3:Y:S01]  /*59c0*/  LDL.LU R162, [R1+0x18] ;  /* 0x0000180001a27983 */ /* 0x000ee20000300800 */
[----:B-1---5:R-:W-:Y:S01]  /*59d0*/  SHF.L.U32 R161, R23, 0x10, RZ ;  /* 0x0000001017a17819 */ /* 0x022fe200000006ff */
[----:B------:R-:W-:Y:S01]  /*59e0*/  BSSY B1, `(.L_x_44) ;  /* 0x0000008000017945 */ /* 0x000fe20003800000 */
[----:B------:R-:W-:-:S03]  /*59f0*/  ISETP.GT.AND P2, PT, R0, 0x9, P0 ;  /* 0x000000090000780c */ /* 0x000fc60000744270 */
[----:B------:R-:W-:-:S04]  /*5a00*/  FMUL R161, R161, R16 ;  /* 0x00000010a1a17220 */ /* 0x000fc80000400000 */
[----:B---3--:R-:W-:-:S05]  /*5a10*/  FFMA R161, R162, R2, R161 ;  /* 0x00000002a2a17223 */ /* 0x008fca00000000a1 */
[----:B------:R-:W-:-:S05]  /*5a20*/  F2FP.BF16.F32.PACK_AB R161, RZ, R161 ;  /* 0x000000a1ffa1723e */ /* 0x000fca00000010ff */
[----:B------:R1:W-:Y:S01]  /*5a30*/  @P1 STG.E.U16 desc[UR36][R6.64+0x10], R161 ;  /* 0x000010a106001986 */ /* 0x0003e2000c101524 */
[----:B------:R-:W-:Y:S05]  /*5a40*/  @!P2 BRA `(.L_x_45) ;  /* 0x000000000004a947 */ /* 0x000fea0003800000 */
[----:B------:R3:W5:Y:S02]  /*5a50*/  LDG.E.LTC128B.U16 R23, desc[UR36][R8.64+0x12] ;  /* 0x0000122408177981 */ /* 0x000764000c1e1520 */
.L_x_45:
[----:B------:R-:W-:Y:S05]  /*5a60*/  BSYNC B1 ;  /* 0x0000000000017941 */ /* 0x000fea0003800000 */
.L_x_44:
        /* <DEDUP_REMOVED lines=10> */
.L_x_47:
[----:B------:R-:W-:Y:S05]  /*5b10*/  BSYNC B1 ;  /* 0x0000000000017941 */ /* 0x000fea0003800000 */
.L_x_46:
        /* <DEDUP_REMOVED lines=10> */
.L_x_49:
[----:B------:R-:W-:Y:S05]  /*5bc0*/  BSYNC B1 ;  /* 0x0000000000017941 */ /* 0x000fea0003800000 */
.L_x_48:
        /* <DEDUP_REMOVED lines=10> */
.L_x_51:
[----:B------:R-:W-:Y:S05]  /*5c70*/  BSYNC B1 ;  /* 0x0000000000017941 */ /* 0x000fea0003800000 */
.L_x_50:
        /* <DEDUP_REMOVED lines=10> */
.L_x_53:
[----:B------:R-:W-:Y:S05]  /*5d20*/  BSYNC B1 ;  /* 0x0000000000017941 */ /* 0x000fea0003800000 */
.L_x_52:
        /* <DEDUP_REMOVED lines=10> */
.L_x_55:
[----:B------:R-:W-:Y:S05]  /*5dd0*/  BSYNC B1 ;  /* 0x0000000000017941 */ /* 0x000fea0003800000 */
.L_x_54:
        /* <DEDUP_REMOVED lines=10> */
.L_x_57:
[----:B------:R-:W-:Y:S05]  /*5e80*/  BSYNC B1 ;  /* 0x0000000000017941 */ /* 0x000fea0003800000 */
.L_x_56:
        /* <DEDUP_REMOVED lines=10> */
.L_x_59:
[----:B------:R-:W-:Y:S05]  /*5f30*/  BSYNC B1 ;  /* 0x0000000000017941 */ /* 0x000fea0003800000 */
.L_x_58:
        /* <DEDUP_REMOVED lines=10> */
.L_x_61:
[----:B------:R-:W-:Y:S05]  /*5fe0*/  BSYNC B1 ;  /* 0x0000000000017941 */ /* 0x000fea0003800000 */
.L_x_60:
[----:B------:R-:W2:Y:S01]  /*5ff0*/  LDL.LU R162, [R1+0x3c] ;  /* 0x00003c0001a27983 */ /* 0x000ea20000300800 */
[----:B-1---5:R-:W-:Y:S01]  /*6000*/  SHF.L.U32 R161, R23, 0x10, RZ ;  /* 0x0000001017a17819 */ /* 0x022fe200000006ff */
[----:B------:R-:W-:Y:S01]  /*6010*/  BSSY B1, `(.L_x_62) ;  /* 0x0000008000017945 */ /* 0x000fe20003800000 */
[----:B------:R-:W-:-:S03]  /*6020*/  ISETP.GT.AND P1, PT, R0, 0x20, P3 ;  /* 0x000000200000780c */ /* 0x000fc60001f24270 */
[----:B------:R-:W-:-:S04]  /*6030*/  FMUL R161, R161, R16 ;  /* 0x00000010a1a17220 */ /* 0x000fc80000400000 */
[----:B--2---:R-:W-:-:S05]  /*6040*/  FFMA R161, R162, R2, R161 ;  /* 0x00000002a2a17223 */ /* 0x004fca00000000a1 */
[----:B------:R-:W-:-:S05]  /*6050*/  F2FP.BF16.F32.PACK_AB R161, RZ, R161 ;  /* 0x000000a1ffa1723e */ /* 0x000fca00000010ff */
[----:B------:R1:W-:Y:S01]  /*6060*/  @P2 STG.E.U16 desc[UR36][R6.64+0x32], R161 ;  /* 0x000032a106002986 */ /* 0x0003e2000c101524 */
[----:B------:R-:W-:Y:S05]  /*6070*/  @!P1 BRA `(.L_x_63) ;  /* 0x0000000000049947 */ /* 0x000fea0003800000 */
[----:B------:R2:W5:Y:S02]  /*6080*/  LDG.E.LTC128B.U16 R23, desc[UR36][R10.64+0x40] ;  /* 0x000040240a177981 */ /* 0x000564000c1e1520 */
.L_x_63:
[----:B------:R-:W-:Y:S05]  /*6090*/  BSYNC B1 ;  /* 0x0000000000017941 */ /* 0x000fea0003800000 */
.L_x_62:
        /* <DEDUP_REMOVED lines=10> */
.L_x_65:
[----:B------:R-:W-:Y:S05]  /*6140*/  BSYNC B1 ;  /* 0x0000000000017941 */ /* 0x000fea0003800000 */
.L_x_64:
        /* <DEDUP_REMOVED lines=10> */
.L_x_67:
[----:B------:R-:W-:Y:S05]  /*61f0*/  BSYNC B1 ;  /* 0x0000000000017941 */ /* 0x000fea0003800000 */
.L_x_66:
        /* <DEDUP_REMOVED lines=10> */
.L_x_69:
[----:B------:R-:W-:Y:S05]  /*62a0*/  BSYNC B1 ;  /* 0x0000000000017941 */ /* 0x000fea0003800000 */
.L_x_68:
        /* <DEDUP_REMOVED lines=10> */
.L_x_71:
[----:B------:R-:W-:Y:S05]  /*6350*/  BSYNC B1 ;  /* 0x0000000000017941 */ /* 0x000fea0003800000 */
.L_x_70:
        /* <DEDUP_REMOVED lines=10> */
.L_x_73:
[----:B------:R-:W-:Y:S05]  /*6400*/  BSYNC B1 ;  /* 0x0000000000017941 */ /* 0x000fea0003800000 */
.L_x_72:
        /* <DEDUP_REMOVED lines=10> */
.L_x_75:
[----:B------:R-:W-:Y:S05]  /*64b0*/  BSYNC B1 ;  /* 0x0000000000017941 */ /* 0x000fea0003800000 */
.L_x_74:
        /* <DEDUP_REMOVED lines=10> */
.L_x_77:
[----:B------:R-:W-:Y:S05]  /*6560*/  BSYNC B1 ;  /* 0x0000000000017941 */ /* 0x000fea0003800000 */
.L_x_76:
        /* <DEDUP_REMOVED lines=10> */
.L_x_79:
[----:B------:R-:W-:Y:S05]  /*6610*/  BSYNC B1 ;  /* 0x0000000000017941 */ /* 0x000fea0003800000 */
.L_x_78:
        /* <DEDUP_REMOVED lines=10> */
.L_x_81:
[----:B------:R-:W-:Y:S05]  /*66c0*/  BSYNC B1 ;  /* 0x0000000000017941 */ /* 0x000fea0003800000 */
.L_x_80:
        /* <DEDUP_REMOVED lines=10> */
.L_x_83:
[----:B------:R-:W-:Y:S05]  /*6770*/  BSYNC B1 ;  /* 0x0000000000017941 */ /* 0x000fea0003800000 */
.L_x_82:
        /* <DEDUP_REMOVED lines=10> */
.L_x_85:
[----:B------:R-:W-:Y:S05]  /*6820*/  BSYNC B1 ;  /* 0x0000000000017941 */ /* 0x000fea0003800000 */
.L_x_84:
        /* <DEDUP_REMOVED lines=10> */
.L_x_87:
[----:B------:R-:W-:Y:S05]  /*68d0*/  BSYNC B1 ;  /* 0x0000000000017941 */ /* 0x000fea0003800000 */
.L_x_86:
        /* <DEDUP_REMOVED lines=10> */
.L_x_89:
[----:B------:R-:W-:Y:S05]  /*6980*/  BSYNC B1 ;  /* 0x0000000000017941 */ /* 0x000fea0003800000 */
.L_x_88:
        /* <DEDUP_REMOVED lines=10> */
.L_x_91:
[----:B------:R-:W-:Y:S05]  /*6a30*/  BSYNC B1 ;  /* 0x0000000000017941 */ /* 0x000fea0003800000 */
.L_x_90:
        /* <DEDUP_REMOVED lines=10> */
.L_x_93:
[----:B------:R-:W-:Y:S05]  /*6ae0*/  BSYNC B1 ;  /* 0x0000000000017941 */ /* 0x000fea0003800000 */
.L_x_92:
        /* <DEDUP_REMOVED lines=10> */
.L_x_95:
[----:B------:R-:W-:Y:S05]  /*6b90*/  BSYNC B1 ;  /* 0x0000000000017941 */ /* 0x000fea0003800000 */
.L_x_94:
        /* <DEDUP_REMOVED lines=10> */
.L_x_97:
[----:B------:R-:W-:Y:S05]  /*6c40*/  BSYNC B1 ;  /* 0x0000000000017941 */ /* 0x000fea0003800000 */
.L_x_96:
        /* <DEDUP_REMOVED lines=10> */
.L_x_99:
[----:B------:R-:W-:Y:S05]  /*6cf0*/  BSYNC B1 ;  /* 0x0000000000017941 */ /* 0x000fea0003800000 */
.L_x_98:
        /* <DEDUP_REMOVED lines=10> */
.L_x_101:
[----:B------:R-:W-:Y:S05]  /*6da0*/  BSYNC B1 ;  /* 0x0000000000017941 */ /* 0x000fea0003800000 */
.L_x_100:
        /* <DEDUP_REMOVED lines=10> */
.L_x_103:
[----:B------:R-:W-:Y:S05]  /*6e50*/  BSYNC B1 ;  /* 0x0000000000017941 */ /* 0x000fea0003800000 */
.L_x_102:
        /* <DEDUP_REMOVED lines=10> */
.L_x_105:
[----:B------:R-:W-:Y:S05]  /*6f00*/  BSYNC B1 ;  /* 0x0000000000017941 */ /* 0x000fea0003800000 */
.L_x_104:
        /* <DEDUP_REMOVED lines=10> */
.L_x_107:
[----:B------:R-:W-:Y:S05]  /*6fb0*/  BSYNC B1 ;  /* 0x0000000000017941 */ /* 0x000fea0003800000 */
.L_x_106:
        /* <DEDUP_REMOVED lines=10> */
.L_x_109:
[----:B------:R-:W-:Y:S05]  /*7060*/  BSYNC B1 ;  /* 0x0000000000017941 */ /* 0x000fea0003800000 */
.L_x_108:
        /* <DEDUP_REMOVED lines=10> */
.L_x_111:
[----:B------:R-:W-:Y:S05]  /*7110*/  BSYNC B1 ;  /* 0x0000000000017941 */ /* 0x000fea0003800000 */
.L_x_110:
        /* <DEDUP_REMOVED lines=10> */
.L_x_113:
[----:B------:R-:W-:Y:S05]  /*71c0*/  BSYNC B1 ;  /* 0x0000000000017941 */ /* 0x000fea0003800000 */
.L_x_112:
        /* <DEDUP_REMOVED lines=10> */
.L_x_115:
[----:B------:R-:W-:Y:S05]  /*7270*/  BSYNC B1 ;  /* 0x0000000000017941 */ /* 0x000fea0003800000 */
.L_x_114:
        /* <DEDUP_REMOVED lines=10> */
.L_x_117:
[----:B------:R-:W-:Y:S05]  /*7320*/  BSYNC B1 ;  /* 0x0000000000017941 */ /* 0x000fea0003800000 */
.L_x_116:
        /* <DEDUP_REMOVED lines=10> */
.L_x_119:
[----:B------:R-:W-:Y:S05]  /*73d0*/  BSYNC B1 ;  /* 0x0000000000017941 */ /* 0x000fea0003800000 */
.L_x_118:
        /* <DEDUP_REMOVED lines=10> */
.L_x_121:
[----:B------:R-:W-:Y:S05]  /*7480*/  BSYNC B1 ;  /* 0x0000000000017941 */ /* 0x000fea0003800000 */
.L_x_120:
        /* <DEDUP_REMOVED lines=10> */
.L_x_123:
[----:B------:R-:W-:Y:S05]  /*7530*/  BSYNC B1 ;  /* 0x0000000000017941 */ /* 0x000fea0003800000 */
.L_x_122:
        /* <DEDUP_REMOVED lines=10> */
.L_x_125:
[----:B------:R-:W-:Y:S05]  /*75e0*/  BSYNC B1 ;  /* 0x0000000000017941 */ /* 0x000fea0003800000 */
.L_x_124:
        /* <DEDUP_REMOVED lines=10> */
.L_x_127:
[----:B------:R-:W-:Y:S05]  /*7690*/  BSYNC B1 ;  /* 0x0000000000017941 */ /* 0x000fea0003800000 */
.L_x_126:
        /* <DEDUP_REMOVED lines=10> */
.L_x_129:
[----:B------:R-:W-:Y:S05]  /*7740*/  BSYNC B1 ;  /* 0x0000000000017941 */ /* 0x000fea0003800000 */
.L_x_128:
        /* <DEDUP_REMOVED lines=10> */
.L_x_131:
[----:B------:R-:W-:Y:S05]  /*77f0*/  BSYNC B1 ;  /* 0x0000000000017941 */ /* 0x000fea0003800000 */
.L_x_130:
        /* <DEDUP_REMOVED lines=10> */
.L_x_133:
[----:B------:R-:W-:Y:S05]  /*78a0*/  BSYNC B1 ;  /* 0x0000000000017941 */ /* 0x000fea0003800000 */
.L_x_132:
        /* <DEDUP_REMOVED lines=10> */
.L_x_135:
[----:B------:R-:W-:Y:S05]  /*7950*/  BSYNC B1 ;  /* 0x0000000000017941 */ /* 0x000fea0003800000 */
.L_x_134:
        /* <DEDUP_REMOVED lines=10> */
.L_x_137:
[----:B------:R-:W-:Y:S05]  /*7a00*/  BSYNC B1 ;  /* 0x0000000000017941 */ /* 0x000fea0003800000 */
.L_x_136:
        /* <DEDUP_REMOVED lines=10> */
.L_x_139:
[----:B------:R-:W-:Y:S05]  /*7ab0*/  BSYNC B1 ;  /* 0x0000000000017941 */ /* 0x000fea0003800000 */
.L_x_138:
        /* <DEDUP_REMOVED lines=10> */
.L_x_141:
[----:B------:R-:W-:Y:S05]  /*7b60*/  BSYNC B1 ;  /* 0x0000000000017941 */ /* 0x000fea0003800000 */
.L_x_140:
        /* <DEDUP_REMOVED lines=10> */
.L_x_143:
[----:B------:R-:W-:Y:S05]  /*7c10*/  BSYNC B1 ;  /* 0x0000000000017941 */ /* 0x000fea0003800000 */
.L_x_142:
        /* <DEDUP_REMOVED lines=10> */
.L_x_145:
[----:B------:R-:W-:Y:S05]  /*7cc0*/  BSYNC B1 ;  /* 0x0000000000017941 */ /* 0x000fea0003800000 */
.L_x_144:
        /* <DEDUP_REMOVED lines=10> */
.L_x_147:
[----:B------:R-:W-:Y:S05]  /*7d70*/  BSYNC B1 ;  /* 0x0000000000017941 */ /* 0x000fea0003800000 */
.L_x_146:
        /* <DEDUP_REMOVED lines=10> */
.L_x_149:
[----:B------:R-:W-:Y:S05]  /*7e20*/  BSYNC B1 ;  /* 0x0000000000017941 */ /* 0x000fea0003800000 */
.L_x_148:
        /* <DEDUP_REMOVED lines=10> */
.L_x_151:
[----:B------:R-:W-:Y:S05]  /*7ed0*/  BSYNC B1 ;  /* 0x0000000000017941 */ /* 0x000fea0003800000 */
.L_x_150:
        /* <DEDUP_REMOVED lines=10> */
.L_x_153:
[----:B------:R-:W-:Y:S05]  /*7f80*/  BSYNC B1 ;  /* 0x0000000000017941 */ /* 0x000fea0003800000 */
.L_x_152:
        /* <DEDUP_REMOVED lines=10> */
.L_x_155:
[----:B------:R-:W-:Y:S05]  /*8030*/  BSYNC B1 ;  /* 0x0000000000017941 */ /* 0x000fea0003800000 */
.L_x_154:
        /* <DEDUP_REMOVED lines=10> */
.L_x_157:
[----:B------:R-:W-:Y:S05]  /*80e0*/  BSYNC B1 ;  /* 0x0000000000017941 */ /* 0x000fea0003800000 */
.L_x_156:
        /* <DEDUP_REMOVED lines=10> */
.L_x_159:
[----:B------:R-:W-:Y:S05]  /*8190*/  BSYNC B1 ;  /* 0x0000000000017941 */ /* 0x000fea0003800000 */
.L_x_158:
        /* <DEDUP_REMOVED lines=10> */
.L_x_161:
[----:B------:R-:W-:Y:S05]  /*8240*/  BSYNC B1 ;  /* 0x0000000000017941 */ /* 0x000fea0003800000 */
.L_x_160:
        /* <DEDUP_REMOVED lines=10> */
.L_x_163:
[----:B------:R-:W-:Y:S05]  /*82f0*/  BSYNC B1 ;  /* 0x0000000000017941 */ /* 0x000fea0003800000 */
.L_x_162:
        /* <DEDUP_REMOVED lines=10> */
.L_x_165:
[----:B------:R-:W-:Y:S05]  /*83a0*/  BSYNC B1 ;  /* 0x0000000000017941 */ /* 0x000fea0003800000 */
.L_x_164:
        /* <DEDUP_REMOVED lines=10> */
.L_x_167:
[----:B------:R-:W-:Y:S05]  /*8450*/  BSYNC B1 ;  /* 0x0000000000017941 */ /* 0x000fea0003800000 */
.L_x_166:
        /* <DEDUP_REMOVED lines=10> */
.L_x_169:
[----:B------:R-:W-:Y:S05]  /*8500*/  BSYNC B1 ;  /* 0x0000000000017941 */ /* 0x000fea0003800000 */
.L_x_168:
        /* <DEDUP_REMOVED lines=10> */
.L_x_171:
[----:B------:R-:W-:Y:S05]  /*85b0*/  BSYNC B1 ;  /* 0x0000000000017941 */ /* 0x000fea0003800000 */
.L_x_170:
        /* <DEDUP_REMOVED lines=10> */
.L_x_173:
[----:B------:R-:W-:Y:S05]  /*8660*/  BSYNC B1 ;  /* 0x0000000000017941 */ /* 0x000fea0003800000 */
.L_x_172:
        /* <DEDUP_REMOVED lines=10> */
.L_x_175:
[----:B------:R-:W-:Y:S05]  /*8710*/  BSYNC B1 ;  /* 0x0000000000017941 */ /* 0x000fea0003800000 */
.L_x_174:
        /* <DEDUP_REMOVED lines=10> */
.L_x_177:
[----:B------:R-:W-:Y:S05]  /*87c0*/  BSYNC B1 ;  /* 0x0000000000017941 */ /* 0x000fea0003800000 */
.L_x_176:
        /* <DEDUP_REMOVED lines=10> */
.L_x_179:
[----:B------:R-:W-:Y:S05]  /*8870*/  BSYNC B1 ;  /* 0x0000000000017941 */ /* 0x000fea0003800000 */
.L_x_178:
        /* <DEDUP_REMOVED lines=10> */
.L_x_181:
[----:B------:R-:W-:Y:S05]  /*8920*/  BSYNC B1 ;  /* 0x0000000000017941 */ /* 0x000fea0003800000 */
.L_x_180:
        /* <DEDUP_REMOVED lines=10> */
.L_x_183:
[----:B------:R-:W-:Y:S05]  /*89d0*/  BSYNC B1 ;  /* 0x0000000000017941 */ /* 0x000fea0003800000 */
.L_x_182:
        /* <DEDUP_REMOVED lines=10> */
.L_x_185:
[----:B------:R-:W-:Y:S05]  /*8a80*/  BSYNC B1 ;  /* 0x0000000000017941 */ /* 0x000fea0003800000 */
.L_x_184:
        /* <DEDUP_REMOVED lines=10> */
.L_x_187:
[----:B------:R-:W-:Y:S05]  /*8b30*/  BSYNC B1 ;  /* 0x0000000000017941 */ /* 0x000fea0003800000 */
.L_x_186:
        /* <DEDUP_REMOVED lines=10> */
.L_x_189:
[----:B------:R-:W-:Y:S05]  /*8be0*/  BSYNC B1 ;  /* 0x0000000000017941 */ /* 0x000fea0003800000 */
.L_x_188:
        /* <DEDUP_REMOVED lines=10> */
.L_x_191:
[----:B------:R-:W-:Y:S05]  /*8c90*/  BSYNC B1 ;  /* 0x0000000000017941 */ /* 0x000fea0003800000 */
.L_x_190:
        /* <DEDUP_REMOVED lines=10> */
.L_x_193:
[----:B------:R-:W-:Y:S05]  /*8d40*/  BSYNC B1 ;  /* 0x0000000000017941 */ /* 0x000fea0003800000 */
.L_x_192:
        /* <DEDUP_REMOVED lines=10> */
.L_x_195:
[----:B------:R-:W-:Y:S05]  /*8df0*/  BSYNC B1 ;  /* 0x0000000000017941 */ /* 0x000fea0003800000 */
.L_x_194:
        /* <DEDUP_REMOVED lines=10> */
.L_x_197:
[----:B------:R-:W-:Y:S05]  /*8ea0*/  BSYNC B1 ;  /* 0x0000000000017941 */ /* 0x000fea0003800000 */
.L_x_196:
        /* <DEDUP_REMOVED lines=10> */
.L_x_199:
[----:B------:R-:W-:Y:S05]  /*8f50*/  BSYNC B1 ;  /* 0x0000000000017941 */ /* 0x000fea0003800000 */
.L_x_198:
        /* <DEDUP_REMOVED lines=10> */
.L_x_201:
[----:B------:R-:W-:Y:S05]  /*9000*/  BSYNC B1 ;  /* 0x0000000000017941 */ /* 0x000fea0003800000 */
.L_x_200:
        /* <DEDUP_REMOVED lines=10> */
.L_x_203:
[----:B------:R-:W-:Y:S05]  /*90b0*/  BSYNC B1 ;  /* 0x0000000000017941 */ /* 0x000fea0003800000 */
.L_x_202:
        /* <DEDUP_REMOVED lines=10> */
.L_x_205:
[----:B------:R-:W-:Y:S05]  /*9160*/  BSYNC B1 ;  /* 0x0000000000017941 */ /* 0x000fea0003800000 */
.L_x_204:
        /* <DEDUP_REMOVED lines=10> */
.L_x_207:
[----:B------:R-:W-:Y:S05]  /*9210*/  BSYNC B1 ;  /* 0x0000000000017941 */ /* 0x000fea0003800000 */
.L_x_206:
        /* <DEDUP_REMOVED lines=10> */
.L_x_209:
[----:B------:R-:W-:Y:S05]  /*92c0*/  BSYNC B1 ;  /* 0x0000000000017941 */ /* 0x000fea0003800000 */
.L_x_208:
        /* <DEDUP_REMOVED lines=10> */
.L_x_211:
[----:B------:R-:W-:Y:S05]  /*9370*/  BSYNC B1 ;  /* 0x0000000000017941 */ /* 0x000fea0003800000 */
.L_x_210:
        /* <DEDUP_REMOVED lines=10> */
.L_x_213:
[----:B------:R-:W-:Y:S05]  /*9420*/  BSYNC B1 ;  /* 0x0000000000017941 */ /* 0x000fea0003800000 */
.L_x_212:
        /* <DEDUP_REMOVED lines=10> */
.L_x_215:
[----:B------:R-:W-:Y:S05]  /*94d0*/  BSYNC B1 ;  /* 0x0000000000017941 */ /* 0x000fea0003800000 */
.L_x_214:
        /* <DEDUP_REMOVED lines=10> */
.L_x_217:
[----:B------:R-:W-:Y:S05]  /*9580*/  BSYNC B1 ;  /* 0x0000000000017941 */ /* 0x000fea0003800000 */
.L_x_216:
        /* <DEDUP_REMOVED lines=10> */
.L_x_219:
[----:B------:R-:W-:Y:S05]  /*9630*/  BSYNC B1 ;  /* 0x0000000000017941 */ /* 0x000fea0003800000 */
.L_x_218:
        /* <DEDUP_REMOVED lines=10> */
.L_x_221:
[----:B------:R-:W-:Y:S05]  /*96e0*/  BSYNC B1 ;  /* 0x0000000000017941 */ /* 0x000fea0003800000 */
.L_x_220:
        /* <DEDUP_REMOVED lines=10> */
.L_x_223:
[----:B------:R-:W-:Y:S05]  /*9790*/  BSYNC B1 ;  /* 0x0000000000017941 */ /* 0x000fea0003800000 */
.L_x_222:
        /* <DEDUP_REMOVED lines=10> */
.L_x_225:
[----:B------:R-:W-:Y:S05]  /*9840*/  BSYNC B1 ;  /* 0x0000000000017941 */ /* 0x000fea0003800000 */
.L_x_224:
        /* <DEDUP_REMOVED lines=10> */
.L_x_227:
[----:B------:R-:W-:Y:S05]  /*98f0*/  BSYNC B1 ;  /* 0x0000000000017941 */ /* 0x000fea0003800000 */
.L_x_226:
        /* <DEDUP_REMOVED lines=10> */
.L_x_229:
[----:B------:R-:W-:Y:S05]  /*99a0*/  BSYNC B1 ;  /* 0x0000000000017941 */ /* 0x000fea0003800000 */
.L_x_228:
        /* <DEDUP_REMOVED lines=10> */
.L_x_231:
[----:B------:R-:W-:Y:S05]  /*9a50*/  BSYNC B1 ;  /* 0x0000000000017941 */ /* 0x000fea0003800000 */
.L_x_230:
        /* <DEDUP_REMOVED lines=10> */
.L_x_233:
[----:B------:R-:W-:Y:S05]  /*9b00*/  BSYNC B1 ;  /* 0x0000000000017941 */ /* 0x000fea0003800000 */
.L_x_232:
        /* <DEDUP_REMOVED lines=10> */
.L_x_235:
[----:B------:R-:W-:Y:S05]  /*9bb0*/  BSYNC B1 ;  /* 0x0000000000017941 */ /* 0x000fea0003800000 */
.L_x_234:
        /* <DEDUP_REMOVED lines=10> */
.L_x_237:
[----:B------:R-:W-:Y:S05]  /*9c60*/  BSYNC B1 ;  /* 0x0000000000017941 */ /* 0x000fea0003800000 */
.L_x_236:
        /* <DEDUP_REMOVED lines=10> */
.L_x_239:
[----:B------:R-:W-:Y:S05]  /*9d10*/  BSYNC B1 ;  /* 0x0000000000017941 */ /* 0x000fea0003800000 */
.L_x_238:
        /* <DEDUP_REMOVED lines=10> */
.L_x_241:
[----:B------:R-:W-:Y:S05]  /*9dc0*/  BSYNC B1 ;  /* 0x0000000000017941 */ /* 0x000fea0003800000 */
.L_x_240:
        /* <DEDUP_REMOVED lines=10> */
.L_x_243:
[----:B------:R-:W-:Y:S05]  /*9e70*/  BSYNC B1 ;  /* 0x0000000000017941 */ /* 0x000fea0003800000 */
.L_x_242:
        /* <DEDUP_REMOVED lines=10> */
.L_x_245:
[----:B------:R-:W-:Y:S05]  /*9f20*/  BSYNC B1 ;  /* 0x0000000000017941 */ /* 0x000fea0003800000 */
.L_x_244:
        /* <DEDUP_REMOVED lines=10> */
.L_x_247:
[----:B------:R-:W-:Y:S05]  /*9fd0*/  BSYNC B1 ;  /* 0x0000000000017941 */ /* 0x000fea0003800000 */
.L_x_246:
        /* <DEDUP_REMOVED lines=10> */
.L_x_249:
[----:B------:R-:W-:Y:S05]  /*a080*/  BSYNC B1 ;  /* 0x0000000000017941 */ /* 0x000fea0003800000 */
.L_x_248:
        /* <DEDUP_REMOVED lines=10> */
.L_x_251:
[----:B------:R-:W-:Y:S05]  /*a130*/  BSYNC B1 ;  /* 0x0000000000017941 */ /* 0x000fea0003800000 */
.L_x_250:
        /* <DEDUP_REMOVED lines=10> */
.L_x_253:
[----:B------:R-:W-:Y:S05]  /*a1e0*/  BSYNC B1 ;  /* 0x0000000000017941 */ /* 0x000fea0003800000 */
.L_x_252:
        /* <DEDUP_REMOVED lines=10> */
.L_x_255:
[----:B------:R-:W-:Y:S05]  /*a290*/  BSYNC B1 ;  /* 0x0000000000017941 */ /* 0x000fea0003800000 */
.L_x_254:
        /* <DEDUP_REMOVED lines=10> */
.L_x_257:
[----:B------:R-:W-:Y:S05]  /*a340*/  BSYNC B1 ;  /* 0x0000000000017941 */ /* 0x000fea0003800000 */
.L_x_256:
        /* <DEDUP_REMOVED lines=10> */
.L_x_259:
[----:B------:R-:W-:Y:S05]  /*a3f0*/  BSYNC B1 ;  /* 0x0000000000017941 */ /* 0x000fea0003800000 */
.L_x_258:
        /* <DEDUP_REMOVED lines=10> */
.L_x_261:
[----:B------:R-:W-:Y:S05]  /*a4a0*/  BSYNC B1 ;  /* 0x0000000000017941 */ /* 0x000fea0003800000 */
.L_x_260:
        /* <DEDUP_REMOVED lines=10> */
.L_x_263:
[----:B------:R-:W-:Y:S05]  /*a550*/  BSYNC B1 ;  /* 0x0000000000017941 */ /* 0x000fea0003800000 */
.L_x_262:
        /* <DEDUP_REMOVED lines=10> */
.L_x_265:
[----:B------:R-:W-:Y:S05]  /*a600*/  BSYNC B1 ;  /* 0x0000000000017941 */ /* 0x000fea0003800000 */
.L_x_264:
        /* <DEDUP_REMOVED lines=10> */
.L_x_267:
[----:B------:R-:W-:Y:S05]  /*a6b0*/  BSYNC B1 ;  /* 0x0000000000017941 */ /* 0x000fea0003800000 */
.L_x_266:
        /* <DEDUP_REMOVED lines=10> */
.L_x_269:
[----:B------:R-:W-:Y:S05]  /*a760*/  BSYNC B1 ;  /* 0x0000000000017941 */ /* 0x000fea0003800000 */
.L_x_268:
        /* <DEDUP_REMOVED lines=10> */
.L_x_271:
[----:B------:R-:W-:Y:S05]  /*a810*/  BSYNC B1 ;  /* 0x0000000000017941 */ /* 0x000fea0003800000 */
.L_x_270:
        /* <DEDUP_REMOVED lines=10> */
.L_x_273:
[----:B------:R-:W-:Y:S05]  /*a8c0*/  BSYNC B1 ;  /* 0x0000000000017941 */ /* 0x000fea0003800000 */
.L_x_272:
        /* <DEDUP_REMOVED lines=10> */
.L_x_275:
[----:B------:R-:W-:Y:S05]  /*a970*/  BSYNC B1 ;  /* 0x0000000000017941 */ /* 0x000fea0003800000 */
.L_x_274:
        /* <DEDUP_REMOVED lines=10> */
.L_x_277:
[----:B------:R-:W-:Y:S05]  /*aa20*/  BSYNC B1 ;  /* 0x0000000000017941 */ /* 0x000fea0003800000 */
.L_x_276:
        /* <DEDUP_REMOVED lines=10> */
.L_x_279:
[----:B------:R-:W-:Y:S05]  /*aad0*/  BSYNC B1 ;  /* 0x0000000000017941 */ /* 0x000fea0003800000 */
.L_x_278:
        /* <DEDUP_REMOVED lines=10> */
.L_x_281:
[----:B------:R-:W-:Y:S05]  /*ab80*/  BSYNC B1 ;  /* 0x0000000000017941 */ /* 0x000fea0003800000 */
.L_x_280:
[----:B0-234-:R-:W2:Y:S01]  /*ab90*/  LDL.LU R10, [R1+0x1f4] ;  /* 0x0001f400010a7983 */ /* 0x01dea20000300800 */
[----:B-----5:R-:W-:Y:S01]  /*aba0*/  IMAD.U32 R11, R23, 0x10000, RZ ;  /* 0x00010000170b7824 */ /* 0x020fe200078e00ff */
        /* <DEDUP_REMOVED lines=8> */
.L_x_283:
[----:B------:R-:W-:Y:S05]  /*ac30*/  BSYNC B1 ;  /* 0x0000000000017941 */ /* 0x000fea0003800000 */
.L_x_282:
[----:B------:R-:W3:Y:S01]  /*ac40*/  LDL.LU R10, [R1+0x1f8] ;  /* 0x0001f800010a7983 */ /* 0x000ee20000300800 */
[----:B0----5:R-:W-:Y:S01]  /*ac50*/  IMAD.U32 R11, R23, 0x10000, RZ ;  /* 0x00010000170b7824 */ /* 0x021fe200078e00ff */
[----:B------:R-:W-:Y:S01]  /*ac60*/  ISETP.GT.AND P1, PT, R0, 0xf9, P0 ;  /* 0x000000f90000780c */ /* 0x000fe20000724270 */
[----:B------:R-:W-:Y:S01]  /*ac70*/  BSSY B1, `(.L_x_284) ;  /* 0x000000a000017945 */ /* 0x000fe20003800000 */
[----:B------:R-:W-:Y:S01]  /*ac80*/  IADD3 R169, P0, R3, 0x80, RZ ;  /* 0x0000008003a97810 */ /* 0x000fe20007f1e0ff */
[----:B------:R-:W-:-:S04]  /*ac90*/  FMUL R11, R11, R16 ;  /* 0x000000100b0b7220 */ /* 0x000fc80000400000 */
[----:B---3--:R-:W-:-:S05]  /*aca0*/  FFMA R11, R10, R2, R11 ;  /* 0x000000020a0b7223 */ /* 0x008fca000000000b */
[----:B------:R-:W-:-:S04]  /*acb0*/  F2FP.BF16.F32.PACK_AB R11, RZ, R11 ;  /* 0x0000000bff0b723e */ /* 0x000fc800000010ff */
[----:B------:R-:W-:Y:S01]  /*acc0*/  PRMT R3, R11, 0x7610, R3 ;  /* 0x000076100b037816 */ /* 0x000fe20000000003 */
[----:B------:R-:W-:-:S04]  /*acd0*/  IMAD.X R11, RZ, RZ, UR7, P0 ;  /* 0x00000007ff0b7e24 */ /* 0x000fc800080e06ff */
[----:B------:R0:W-:Y:S01]  /*ace0*/  @P2 STG.E.U16 desc[UR36][R6.64+0x1f0], R3 ;  /* 0x0001f00306002986 */ /* 0x0001e2000c101524 */
[----:B------:R-:W-:Y:S05]  /*acf0*/  @!P1 BRA `(.L_x_285) ;  /* 0x0000000000049947 */ /* 0x000fea0003800000 */
[----:B------:R3:W5:Y:S02]  /*ad00*/  LDG.E.LTC128B.U16 R23, desc[UR36][R8.64+0x1f2] ;  /* 0x0001f22408177981 */ /* 0x000764000c1e1520 */
.L_x_285:
[----:B------:R-:W-:Y:S05]  /*ad10*/  BSYNC B1 ;  /* 0x0000000000017941 */ /* 0x000fea0003800000 */
.L_x_284:
[----:B------:R-:W4:Y:S01]  /*ad20*/  LDL.LU R10, [R1+0x1fc] ;  /* 0x0001fc00010a7983 */ /* 0x000f220000300800 */
[----:B0----5:R-:W-:Y:S01]  /*ad30*/  IMAD.U32 R3, R23, 0x10000, RZ ;  /* 0x0001000017037824 */ /* 0x021fe200078e00ff */
[----:B------:R-:W-:Y:S01]  /*ad40*/  ISETP.GT.AND P0, PT, R153, 0x80, PT ;  /* 0x000000809900780c */ /* 0x000fe20003f04270 */
[----:B--23--:R-:W-:Y:S02]  /*ad50*/  IMAD R8, R11, R14, RZ ;  /* 0x0000000e0b087224 */ /* 0x00cfe400078e02ff */
[----:B------:R-:W-:Y:S01]  /*ad60*/  FMUL R3, R3, R16 ;  /* 0x0000001003037220 */ /* 0x000fe20000400000 */
[----:B------:R-:W-:Y:S01]  /*ad70*/  ISETP.GT.AND P4, PT, R0, RZ, P0 ;  /* 0x000000ff0000720c */ /* 0x000fe20000784270 */
[C---:B------:R-:W-:Y:S02]  /*ad80*/  IMAD R167, R169.reuse, R15, R8 ;  /* 0x0000000fa9a77224 */ /* 0x040fe400078e0208 */
[----:B------:R-:W-:-:S04]  /*ad90*/  IMAD.WIDE.U32 R8, R169, R14, R20 ;  /* 0x0000000ea9087225 */ /* 0x000fc800078e0014 */
[----:B------:R-:W-:Y:S02]  /*ada0*/  IMAD.IADD R9, R9, 0x1, R167 ;  /* 0x0000000109097824 */ /* 0x000fe400078e02a7 */
[----:B----4-:R-:W-:Y:S01]  /*adb0*/  FFMA R3, R10, R2, R3 ;  /* 0x000000020a037223 */ /* 0x010fe20000000003 */
[----:B------:R-:W-:-:S04]  /*adc0*/  LEA R10, P2, R8, R12, 0x1 ;  /* 0x0000000c080a7211 */ /* 0x000fc800078408ff */
[----:B------:R-:W-:Y:S02]  /*add0*/  F2FP.BF16.F32.PACK_AB R3, RZ, R3 ;  /* 0x00000003ff03723e */ /* 0x000fe400000010ff */
[--C-:B------:R-:W-:Y:S02]  /*ade0*/  LEA.HI.X R11, R8, R13, R9.reuse, 0x1, P2 ;  /* 0x0000000d080b7211 */ /* 0x100fe400010f0c09 */
[----:B------:R-:W-:-:S05]  /*adf0*/  PRMT R9, R3, 0x7610, R9 ;  /* 0x0000761003097816 */ /* 0x000fca0000000009 */
[----:B------:R0:W-:Y:S04]  /*ae00*/  @P1 STG.E.U16 desc[UR36][R6.64+0x1f2], R9 ;  /* 0x0001f20906001986 */ /* 0x0001e8000c101524 */
[----:B------:R-:W2:Y:S01]  /*ae10*/  @P4 LDG.E.LTC128B.U16 R23, desc[UR36][R10.64] ;  /* 0x000000240a174981 */ /* 0x000ea2000c1e1520 */
[----:B-1----:R-:W-:Y:S01]  /*ae20*/  MOV R161, UR8 ;  /* 0x0000000800a17c02 */ /* 0x002fe20008000f00 */
[----:B------:R-:W-:Y:S01]  /*ae30*/  IMAD.U32 R165, RZ, RZ, UR8 ;  /* 0x00000008ffa57e24 */ /* 0x000fe2000f8e00ff */
[----:B------:R-:W-:Y:S01]  /*ae40*/  ISETP.GT.AND P2, PT, R0, 0x1, P0 ;  /* 0x000000010000780c */ /* 0x000fe20000744270 */
[----:B------:R-:W-:Y:S01]  /*ae50*/  IMAD.U32 R164, RZ, RZ, UR9 ;  /* 0x00000009ffa47e24 */ /* 0x000fe2000f8e00ff */
[----:B------:R-:W-:Y:S01]  /*ae60*/  BSSY B1, `(.L_x_286) ;  /* 0x0000012000017945 */ /* 0x000fe20003800000 */
[----:B------:R-:W-:-:S02]  /*ae70*/  IMAD.SHL.U32 R161, R161, 0x100, RZ ;  /* 0x00000100a1a17824 */ /* 0x000fc400078e00ff */
[----:B0-----:R-:W-:Y:S01]  /*ae80*/  IMAD.WIDE.U32 R8, R169, R14, R18 ;  /* 0x0000000ea9087225 */ /* 0x001fe200078e0012 */
[----:B------:R-:W-:-:S03]  /*ae90*/  SHF.L.U64.HI R165, R165, 0x8, R164 ;  /* 0x00000008a5a57819 */ /* 0x000fc600000102a4 */
[----:B------:R-:W-:Y:S02]  /*aea0*/  IMAD.IADD R9, R167, 0x1, R9 ;  /* 0x00000001a7097824 */ /* 0x000fe400078e0209 */
[----:B------:R-:W-:Y:S01]  /*aeb0*/  IMAD.WIDE.U32 R162, R22, UR43, R8 ;  /* 0x0000002b16a27c25 */ /* 0x000fe2000f8e0008 */
[----:B------:R-:W-:-:S03]  /*aec0*/  IADD3 R8, P1, R161, R4, RZ ;  /* 0x00000004a1087210 */ /* 0x000fc60007f3e0ff */
[----:B------:R-:W-:Y:S01]  /*aed0*/  IMAD.IADD R7, R159, 0x1, R163 ;  /* 0x000000019f077824 */ /* 0x000fe200078e02a3 */
[----:B------:R-:W-:Y:S01]  /*aee0*/  LEA R6, P3, R162, R12, 0x1 ;  /* 0x0000000ca2067211 */ /* 0x000fe200078608ff */
[----:B------:R-:W-:-:S03]  /*aef0*/  IMAD.X R9, R165, 0x1, R5, P1 ;  /* 0x00000001a5097824 */ /* 0x000fc600008e0605 */
[----:B------:R-:W-:Y:S01]  /*af00*/  LEA.HI.X R7, R162, R13, R7, 0x1, P3 ;  /* 0x0000000da2077211 */ /* 0x000fe200018f0c07 */
[----:B--2---:R-:W-:-:S04]  /*af10*/  IMAD.U32 R3, R23, 0x10000, RZ ;  /* 0x0001000017037824 */ /* 0x004fc800078e00ff */
[----:B------:R-:W-:-:S04]  /*af20*/  FMUL R3, R3, R16 ;  /* 0x0000001003037220 */ /* 0x000fc80000400000 */
[----:B------:R-:W-:-:S05]  /*af30*/  FFMA R3, R24, R2, R3 ;  /* 0x0000000218037223 */ /* 0x000fca0000000003 */
[----:B------:R-:W-:-:S05]  /*af40*/  F2FP.BF16.F32.PACK_AB R3, RZ, R3 ;  /* 0x00000003ff03723e */ /* 0x000fca00000010ff */
[----:B------:R0:W-:Y:S01]  /*af50*/  @P4 STG.E.U16 desc[UR36][R8.64], R3 ;  /* 0x0000000308004986 */ /* 0x0001e2000c101524 */
[----:B------:R-:W-:Y:S05]  /*af60*/  @!P2 BRA `(.L_x_287) ;  /* 0x000000000004a947 */ /* 0x000fea0003800000 */
[----:B------:R1:W5:Y:S02]  /*af70*/  LDG.E.LTC128B.U16 R23, desc[UR36][R6.64+0x2] ;  /* 0x0000022406177981 */ /* 0x000364000c1e1520 */
.L_x_287:
[----:B------:R-:W-:Y:S05]  /*af80*/  BSYNC B1 ;  /* 0x0000000000017941 */ /* 0x000fea0003800000 */
.L_x_286:
[----:B0----5:R-:W-:Y:S01]  /*af90*/  IMAD.U32 R3, R23, 0x10000, RZ ;  /* 0x0001000017037824 */ /* 0x021fe200078e00ff */
[----:B------:R-:W-:Y:S01]  /*afa0*/  ISETP.GT.AND P1, PT, R153, 0x88, PT ;  /* 0x000000889900780c */ /* 0x000fe20003f24270 */
[----:B------:R-:W-:Y:S01]  /*afb0*/  IMAD.WIDE.U32 R14, R169, R14, R156 ;  /* 0x0000000ea90e7225 */ /* 0x000fe200078e009c */
[----:B------:R-:W-:Y:S03]  /*afc0*/  BSSY B1, `(.L_x_288) ;  /* 0x0000010000017945 */ /* 0x000fe60003800000 */
[----:B------:R-:W-:Y:S01]  /*afd0*/  FMUL R10, R3, R16 ;  /* 0x00000010030a7220 */ /* 0x000fe20000400000 */
[----:B------:R-:W-:Y:S01]  /*afe0*/  ISETP.GT.AND P3, PT, R0, RZ, P1 ;  /* 0x000000ff0000720c */ /* 0x000fe20000f64270 */
[----:B------:R-:W-:Y:S01]  /*aff0*/  IMAD.IADD R167, R167, 0x1, R15 ;  /* 0x00000001a7a77824 */ /* 0x000fe200078e020f */
[----:B------:R-:W-:Y:S01]  /*b000*/  IADD3 R154, P4, R154, R14, RZ ;  /* 0x0000000e9a9a7210 */ /* 0x000fe20007f9e0ff */
[----:B------:R-:W-:Y:S01]  /*b010*/  FFMA R10, R25, R2, R10 ;  /* 0x00000002190a7223 */ /* 0x000fe2000000000a */
[----:B------:R-:W-:-:S03]  /*b020*/  IADD3 R14, P5, R18, R14, RZ ;  /* 0x0000000e120e7210 */ /* 0x000fc60007fbe0ff */
[--C-:B------:R-:W-:Y:S01]  /*b030*/  IMAD.X R20, R167, 0x1, R21.reuse, P4 ;  /* 0x00000001a7147824 */ /* 0x100fe200020e0615 */
[----:B------:R-:W-:Y:S02]  /*b040*/  F2FP.BF16.F32.PACK_AB R3, RZ, R10 ;  /* 0x0000000aff03723e */ /* 0x000fe400000010ff */
[C---:B------:R-:W-:Y:S02]  /*b050*/  LEA R10, P4, R154.reuse, R12, 0x1 ;  /* 0x0000000c9a0a7211 */ /* 0x040fe400078808ff */
[----:B------:R-:W-:Y:S02]  /*b060*/  PRMT R21, R3, 0x7610, R21 ;  /* 0x0000761003157816 */ /* 0x000fe40000000015 */
[----:B------:R-:W-:Y:S02]  /*b070*/  LEA.HI.X R11, R154, R13, R20, 0x1, P4 ;  /* 0x0000000d9a0b7211 */ /* 0x000fe400020f0c14 */
[----:B------:R-:W-:Y:S01]  /*b080*/  PRMT R3, R23, 0x7610, R3 ;  /* 0x0000761017037816 */ /* 0x000fe20000000003 */
[----:B------:R0:W-:Y:S01]  /*b090*/  @P2 STG.E.U16 desc[UR36][R8.64+0x2], R21 ;  /* 0x0000021508002986 */ /* 0x0001e2000c101524 */
[----:B------:R-:W-:Y:S05]  /*b0a0*/  @!P3 BRA `(.L_x_289) ;  /* 0x000000000004b947 */ /* 0x000fea0003800000 */
[----:B------:R2:W5:Y:S02]  /*b0b0*/  LDG.E.LTC128B.U16 R3, desc[UR36][R10.64] ;  /* 0x000000240a037981 */ /* 0x000564000c1e1520 */
.L_x_289:
[----:B------:R-:W-:Y:S05]  /*b0c0*/  BSYNC B1 ;  /* 0x0000000000017941 */ /* 0x000fea0003800000 */
.L_x_288:
[----:B--2--5:R-:W-:Y:S01]  /*b0d0*/  SHF.L.U32 R11, R3, 0x10, RZ ;  /* 0x00000010030b7819 */ /* 0x024fe200000006ff */
[----:B------:R-:W-:Y:S01]  /*b0e0*/  IMAD.X R15, R19, 0x1, R167, P5 ;  /* 0x00000001130f7824 */ /* 0x000fe200028e06a7 */
[----:B------:R-:W-:Y:S01]  /*b0f0*/  IADD3 R10, P2, R8, R160, RZ ;  /* 0x000000a0080a7210 */ /* 0x000fe20007f5e0ff */
[----:B------:R-:W-:Y:S01]  /*b100*/  BSSY B1, `(.L_x_290) ;  /* 0x000000d000017945 */ /* 0x000fe20003800000 */
[----:B------:R-:W-:Y:S01]  /*b110*/  ISETP.GT.AND P5, PT, R0, 0x1, P1 ;  /* 0x000000010000780c */ /* 0x000fe20000fa4270 */
[----:B------:R-:W-:Y:S01]  /*b120*/  FMUL R11, R11, R16 ;  /* 0x000000100b0b7220 */ /* 0x000fe20000400000 */
[----:B------:R-:W-:-:S04]  /*b130*/  IMAD.WIDE.U32 R22, R22, UR43, R14 ;  /* 0x0000002b16167c25 */ /* 0x000fc8000f8e000e */
[----:B------:R-:W-:Y:S01]  /*b140*/  FFMA R11, R26, R2, R11 ;  /* 0x000000021a0b7223 */ /* 0x000fe2000000000b */
[----:B------:R-:W-:Y:S01]  /*b150*/  IMAD.IADD R159, R159, 0x1, R23 ;  /* 0x000000019f9f7824 */ /* 0x000fe200078e0217 */
[----:B------:R-:W-:-:S03]  /*b160*/  LEA R12, P4, R22, R12, 0x1 ;  /* 0x0000000c160c7211 */ /* 0x000fc600078808ff */
[----:B------:R-:W-:Y:S01]  /*b170*/  F2FP.BF16.F32.PACK_AB R14, RZ, R11 ;  /* 0x0000000bff0e723e */ /* 0x000fe200000010ff */
[----:B------:R-:W-:Y:S01]  /*b180*/  IMAD.X R11, R9, 0x1, R158, P2 ;  /* 0x00000001090b7824 */ /* 0x000fe200010e069e */
[----:B------:R-:W-:-:S04]  /*b190*/  LEA.HI.X R13, R22, R13, R159, 0x1, P4 ;  /* 0x0000000d160d7211 */ /* 0x000fc800020f0c9f */
[----:B------:R2:W-:Y:S01]  /*b1a0*/  @P3 STG.E.U16 desc[UR36][R10.64], R14 ;  /* 0x0000000e0a003986 */ /* 0x0005e2000c101524 */
[----:B------:R-:W-:Y:S05]  /*b1b0*/  @!P5 BRA `(.L_x_291) ;  /* 0x000000000004d947 */ /* 0x000fea0003800000 */
[----:B------:R3:W5:Y:S02]  /*b1c0*/  LDG.E.LTC128B.U16 R3, desc[UR36][R12.64+0x2] ;  /* 0x000002240c037981 */ /* 0x000764000c1e1520 */
.L_x_291:
[----:B------:R-:W-:Y:S05]  /*b1d0*/  BSYNC B1 ;  /* 0x0000000000017941 */ /* 0x000fea0003800000 */
.L_x_290:
[----:B-----5:R-:W-:Y:S01]  /*b1e0*/  IMAD.U32 R15, R3, 0x10000, RZ ;  /* 0x00010000030f7824 */ /* 0x020fe200078e00ff */
[----:B------:R-:W-:Y:S01]  /*b1f0*/  ISETP.GT.AND P2, PT, R0, 0x8, P0 ;  /* 0x000000080000780c */ /* 0x000fe20000744270 */
[----:B------:R-:W-:Y:S02]  /*b200*/  BSSY B1, `(.L_x_292) ;  /* 0x0000007000017945 */ /* 0x000fe40003800000 */
[----:B--2---:R-:W-:-:S04]  /*b210*/  FMUL R14, R15, R16 ;  /* 0x000000100f0e7220 */ /* 0x004fc80000400000 */
[----:B------:R-:W-:-:S05]  /*b220*/  FFMA R14, R27, R2, R14 ;  /* 0x000000021b0e7223 */ /* 0x000fca000000000e */
[----:B------:R-:W-:-:S05]  /*b230*/  F2FP.BF16.F32.PACK_AB R14, RZ, R14 ;  /* 0x0000000eff0e723e */ /* 0x000fca00000010ff */
[----:B------:R2:W-:Y:S01]  /*b240*/  @P5 STG.E.U16 desc[UR36][R10.64+0x2], R14 ;  /* 0x0000020e0a005986 */ /* 0x0005e2000c101524 */
[----:B------:R-:W-:Y:S05]  /*b250*/  @!P2 BRA `(.L_x_293) ;  /* 0x000000000004a947 */ /* 0x000fea0003800000 */
[----:B------:R4:W5:Y:S02]  /*b260*/  LDG.E.LTC128B.U16 R3, desc[UR36][R6.64+0x10] ;  /* 0x0000102406037981 */ /* 0x000964000c1e1520 */
.L_x_293:
[----:B------:R-:W-:Y:S05]  /*b270*/  BSYNC B1 ;  /* 0x0000000000017941 */ /* 0x000fea0003800000 */
.L_x_292:
[----:B--2--5:R-:W-:Y:S01]  /*b280*/  IMAD.U32 R11, R3, 0x10000, RZ ;  /* 0x00010000030b7824 */ /* 0x024fe200078e00ff */
[----:B------:R-:W-:Y:S01]  /*b290*/  ISETP.GT.AND P3, PT, R0, 0x9, P0 ;  /* 0x000000090000780c */ /* 0x000fe20000764270 */
[----:B------:R-:W-:Y:S02]  /*b2a0*/  BSSY B1, `(.L_x_294) ;  /* 0x0000007000017945 */ /* 0x000fe40003800000 */
[----:B------:R-:W-:-:S04]  /*b2b0*/  FMUL R11, R11, R16 ;  /* 0x000000100b0b7220 */ /* 0x000fc80000400000 */
[----:B------:R-:W-:-:S05]  /*b2c0*/  FFMA R11, R28, R2, R11 ;  /* 0x000000021c0b7223 */ /* 0x000fca000000000b */
[----:B------:R-:W-:-:S05]  /*b2d0*/  F2FP.BF16.F32.PACK_AB R11, RZ, R11 ;  /* 0x0000000bff0b723e */ /* 0x000fca00000010ff */
[----:B------:R2:W-:Y:S01]  /*b2e0*/  @P2 STG.E.U16 desc[UR36][R8.64+0x10], R11 ;  /* 0x0000100b08002986 */ /* 0x0005e2000c101524 */
[----:B------:R-:W-:Y:S05]  /*b2f0*/  @!P3 BRA `(.L_x_295) ;  /* 0x000000000004b947 */ /* 0x000fea0003800000 */
[----:B------:R0:W5:Y:S02]  /*b300*/  LDG.E.LTC128B.U16 R3, desc[UR36][R6.64+0x12] ;  /* 0x0000122406037981 */ /* 0x000164000c1e1520 */
.L_x_295:
[----:B------:R-:W-:Y:S05]  /*b310*/  BSYNC B1 ;  /* 0x0000000000017941 */ /* 0x000fea0003800000 */
.L_x_294:
        /* <DEDUP_REMOVED lines=9> */
.L_x_297:
[----:B------:R-:W-:Y:S05]  /*b3b0*/  BSYNC B1 ;  /* 0x0000000000017941 */ /* 0x000fea0003800000 */
.L_x_296:
[----:B-----5:R-:W-:Y:S01]  /*b3c0*/  IMAD.U32 R11, R3, 0x10000, RZ ;  /* 0x00010000030b7824 */ /* 0x020fe200078e00ff */
[----:B--2---:R-:W-:Y:S01]  /*b3d0*/  IADD3 R10, P3, R160, R8, RZ ;  /* 0x00000008a00a7210 */ /* 0x004fe20007f7e0ff */
[----:B------:R-:W-:Y:S01]  /*b3e0*/  BSSY B1, `(.L_x_298) ;  /* 0x0000009000017945 */ /* 0x000fe20003800000 */
[----:B------:R-:W-:Y:S01]  /*b3f0*/  ISETP.GT.AND P2, PT, R0, 0x9, P1 ;  /* 0x000000090000780c */ /* 0x000fe20000f44270 */
[----:B------:R-:W-:-:S04]  /*b400*/  FMUL R11, R11, R16 ;  /* 0x000000100b0b7220 */ /* 0x000fc80000400000 */
[----:B------:R-:W-:-:S05]  /*b410*/  FFMA R11, R30, R2, R11 ;  /* 0x000000021e0b7223 */ /* 0x000fca000000000b */
[----:B------:R-:W-:Y:S01]  /*b420*/  F2FP.BF16.F32.PACK_AB R14, RZ, R11 ;  /* 0x0000000bff0e723e */ /* 0x000fe200000010ff */
[----:B------:R-:W-:-:S05]  /*b430*/  IMAD.X R11, R158, 0x1, R9, P3 ;  /* 0x000000019e0b7824 */ /* 0x000fca00018e0609 */
[----:B------:R2:W-:Y:S01]  /*b440*/  @P4 STG.E.U16 desc[UR36][R10.64+0x10], R14 ;  /* 0x0000100e0a004986 */ /* 0x0005e2000c101524 */
[----:B------:R-:W-:Y:S05]  /*b450*/  @!P2 BRA `(.L_x_299) ;  /* 0x000000000004a947 */ /* 0x000fea0003800000 */
[----:B------:R0:W5:Y:S02]  /*b460*/  LDG.E.LTC128B.U16 R3, desc[UR36][R12.64+0x12] ;  /* 0x000012240c037981 */ /* 0x000164000c1e1520 */
.L_x_299:
[----:B------:R-:W-:Y:S05]  /*b470*/  BSYNC B1 ;  /* 0x0000000000017941 */ /* 0x000fea0003800000 */
.L_x_298:
[----:B--2--5:R-:W-:Y:S01]  /*b480*/  SHF.L.U32 R11, R3, 0x10, RZ ;  /* 0x00000010030b7819 */ /* 0x024fe200000006ff */
[----:B------:R-:W-:Y:S01]  /*b490*/  BSSY B1, `(.L_x_300) ;  /* 0x000000a000017945 */ /* 0x000fe20003800000 */
[----:B------:R-:W-:Y:S02]  /*b4a0*/  IADD3 R160, P3, P4, R160, R4, R161 ;  /* 0x00000004a0a07210 */ /* 0x000fe40007c7e0a1 */
[----:B------:R-:W-:Y:S01]  /*b4b0*/  ISETP.GT.AND P5, PT, R0, 0x10, P0 ;  /* 0x000000100000780c */ /* 0x000fe200007a4270 */
[----:B------:R-:W-:Y:S01]  /*b4c0*/  FMUL R10, R11, R16 ;  /* 0x000000100b0a7220 */ /* 0x000fe20000400000 */
[----:B------:R-:W-:-:S03]  /*b4d0*/  IADD3.X R161, R158, R5, R165, P3, P4 ;  /* 0x000000059ea17210 */ /* 0x000fc60001fe84a5 */
[----:B------:R-:W-:-:S05]  /*b4e0*/  FFMA R10, R31, R2, R10 ;  /* 0x000000021f0a7223 */ /* 0x000fca000000000a */
[----:B------:R-:W-:-:S05]  /*b4f0*/  F2FP.BF16.F32.PACK_AB R10, RZ, R10 ;  /* 0x0000000aff0a723e */ /* 0x000fca00000010ff */
[----:B------:R2:W-:Y:S01]  /*b500*/  @P2 STG.E.U16 desc[UR36][R160.64+0x12], R10 ;  /* 0x0000120aa0002986 */ /* 0x0005e2000c101524 */
[----:B------:R-:W-:Y:S05]  /*b510*/  @!P5 BRA `(.L_x_301) ;  /* 0x000000000004d947 */ /* 0x000fea0003800000 */
[----:B------:R0:W5:Y:S02]  /*b520*/  LDG.E.LTC128B.U16 R3, desc[UR36][R6.64+0x20] ;  /* 0x0000202406037981 */ /* 0x000164000c1e1520 */
.L_x_301:
[----:B------:R-:W-:Y:S05]  /*b530*/  BSYNC B1 ;  /* 0x0000000000017941 */ /* 0x000fea0003800000 */
.L_x_300:
[----:B-----5:R-:W-:Y:S01]  /*b540*/  IMAD.U32 R5, R3, 0x10000, RZ ;  /* 0x0001000003057824 */ /* 0x020fe200078e00ff */
        /* <DEDUP_REMOVED lines=8> */
.L_x_303:
[----:B------:R-:W-:Y:S05]  /*b5d0*/  BSYNC B1 ;  /* 0x0000000000017941 */ /* 0x000fea0003800000 */
.L_x_302:
[----:B0----5:R-:W-:Y:S01]  /*b5e0*/  IMAD.U32 R5, R3, 0x10000, RZ ;  /* 0x0001000003057824 */ /* 0x021fe200078e00ff */
        /* <DEDUP_REMOVED lines=8> */
.L_x_305:
[----:B------:R-:W-:Y:S05]  /*b670*/  BSYNC B1 ;  /* 0x0000000000017941 */ /* 0x000fea0003800000 */
.L_x_304:
[----:B-----5:R-:W-:Y:S01]  /*b680*/  IMAD.U32 R5, R3, 0x10000, RZ ;  /* 0x0001000003057824 */ /* 0x020fe200078e00ff */
[----:B------:R-:W-:Y:S01]  /*b690*/  ISETP.GT.AND P2, PT, R0, 0x11, P1 ;  /* 0x000000110000780c */ /* 0x000fe20000f44270 */
[----:B0-----:R-:W-:Y:S01]  /*b6a0*/  @P3 IMAD.MOV.U32 R4, RZ, RZ, R160 ;  /* 0x000000ffff043224 */ /* 0x001fe200078e00a0 */
[----:B------:R-:W-:Y:S01]  /*b6b0*/  BSSY B1, `(.L_x_306) ;  /* 0x0000009000017945 */ /* 0x000fe20003800000 */
[----:B------:R-:W-:-:S04]  /*b6c0*/  FMUL R5, R5, R16 ;  /* 0x0000001005057220 */ /* 0x000fc80000400000 */
[----:B------:R-:W-:-:S05]  /*b6d0*/  FFMA R5, R34, R2, R5 ;  /* 0x0000000222057223 */ /* 0x000fca0000000005 */
[----:B------:R-:W-:-:S04]  /*b6e0*/  F2FP.BF16.F32.PACK_AB R5, RZ, R5 ;  /* 0x00000005ff05723e */ /* 0x000fc800000010ff */
[----:B--2---:R-:W-:Y:S01]  /*b6f0*/  PRMT R10, R5, 0x7610, R10 ;  /* 0x00007610050a7816 */ /* 0x004fe2000000000a */
[----:B------:R-:W-:-:S05]  /*b700*/  @P3 IMAD.MOV.U32 R5, RZ, RZ, R161 ;  /* 0x000000ffff053224 */ /* 0x000fca00078e00a1 */
[----:B------:R0:W-:Y:S01]  /*b710*/  @P3 STG.E.U16 desc[UR36][R4.64+0x20], R10 ;  /* 0x0000200a04003986 */ /* 0x0001e2000c101524 */
[----:B------:R-:W-:Y:S05]  /*b720*/  @!P2 BRA `(.L_x_307) ;  /* 0x000000000004a947 */ /* 0x000fea0003800000 */
[----:B------:R2:W5:Y:S02]  /*b730*/  LDG.E.LTC128B.U16 R3, desc[UR36][R12.64+0x22] ;  /* 0x000022240c037981 */ /* 0x000564000c1e1520 */
.L_x_307:
[----:B------:R-:W-:Y:S05]  /*b740*/  BSYNC B1 ;  /* 0x0000000000017941 */ /* 0x000fea0003800000 */
.L_x_306:
[----:B0----5:R-:W-:Y:S01]  /*b750*/  IMAD.U32 R5, R3, 0x10000, RZ ;  /* 0x0001000003057824 */ /* 0x021fe200078e00ff */
[----:B------:R-:W-:Y:S01]  /*b760*/  ISETP.GT.AND P3, PT, R0, 0x18, P0 ;  /* 0x000000180000780c */ /* 0x000fe20000764270 */
[----:B------:R-:W-:Y:S02]  /*b770*/  BSSY B1, `(.L_x_308) ;  /* 0x000000a000017945 */ /* 0x000fe40003800000 */
[----:B------:R-:W-:Y:S01]  /*b780*/  FMUL R4, R5, R16 ;  /* 0x0000001005047220 */ /* 0x000fe20000400000 */
[----:B------:R-:W-:-:S03]  /*b790*/  @P2 IMAD.MOV.U32 R5, RZ, RZ, R161 ;  /* 0x000000ffff052224 */ /* 0x000fc600078e00a1 */
[----:B------:R-:W-:-:S05]  /*b7a0*/  FFMA R4, R35, R2, R4 ;  /* 0x0000000223047223 */ /* 0x000fca0000000004 */
[----:B------:R-:W-:-:S04]  /*b7b0*/  F2FP.BF16.F32.PACK_AB R4, RZ, R4 ;  /* 0x00000004ff04723e */ /* 0x000fc800000010ff */
[----:B------:R-:W-:Y:S01]  /*b7c0*/  PRMT R10, R4, 0x7610, R10 ;  /* 0x00007610040a7816 */ /* 0x000fe2000000000a */
[----:B------:R-:W-:-:S05]  /*b7d0*/  @P2 IMAD.MOV.U32 R4, RZ, RZ, R160 ;  /* 0x000000ffff042224 */ /* 0x000fca00078e00a0 */
[----:B------:R0:W-:Y:S01]  /*b7e0*/  @P2 STG.E.U16 desc[UR36][R4.64+0x22], R10 ;  /* 0x0000220a04002986 */ /* 0x0001e2000c101524 */
[----:B------:R-:W-:Y:S05]  /*b7f0*/  @!P3 BRA `(.L_x_309) ;  /* 0x000000000004b947 */ /* 0x000fea0003800000 */
[----:B------:R0:W5:Y:S02]  /*b800*/  LDG.E.LTC128B.U16 R3, desc[UR36][R6.64+0x30] ;  /* 0x0000302406037981 */ /* 0x000164000c1e1520 */
.L_x_309:
[----:B------:R-:W-:Y:S05]  /*b810*/  BSYNC B1 ;  /* 0x0000000000017941 */ /* 0x000fea0003800000 */
.L_x_308:
[----:B0----5:R-:W-:Y:S01]  /*b820*/  SHF.L.U32 R5, R3, 0x10, RZ ;  /* 0x0000001003057819 */ /* 0x021fe200000006ff */
[----:B------:R-:W-:Y:S01]  /*b830*/  BSSY B1, `(.L_x_310) ;  /* 0x0000008000017945 */ /* 0x000fe20003800000 */
[----:B------:R-:W-:-:S03]  /*b840*/  ISETP.GT.AND P2, PT, R0, 0x19, P0 ;  /* 0x000000190000780c */ /* 0x000fc60000744270 */
[----:B------:R-:W-:-:S04]  /*b850*/  FMUL R5, R5, R16 ;  /* 0x0000001005057220 */ /* 0x000fc80000400000 */
[----:B------:R-:W-:-:S05]  /*b860*/  FFMA R5, R36, R2, R5 ;  /* 0x0000000224057223 */ /* 0x000fca0000000005 */
[----:B------:R-:W-:-:S05]  /*b870*/  F2FP.BF16.F32.PACK_AB R5, RZ, R5 ;  /* 0x00000005ff05723e */ /* 0x000fca00000010ff */
[----:B------:R0:W-:Y:S01]  /*b880*/  @P3 STG.E.U16 desc[UR36][R8.64+0x30], R5 ;  /* 0x0000300508003986 */ /* 0x0001e2000c101524 */
[----:B------:R-:W-:Y:S05]  /*b890*/  @!P2 BRA `(.L_x_311) ;  /* 0x000000000004a947 */ /* 0x000fea0003800000 */
[----:B------:R0:W5:Y:S02]  /*b8a0*/  LDG.E.LTC128B.U16 R3, desc[UR36][R6.64+0x32] ;  /* 0x0000322406037981 */ /* 0x000164000c1e1520 */
.L_x_311:
[----:B------:R-:W-:Y:S05]  /*b8b0*/  BSYNC B1 ;  /* 0x0000000000017941 */ /* 0x000fea0003800000 */
.L_x_310:
        /* <DEDUP_REMOVED lines=9> */
.L_x_313:
[----:B------:R-:W-:Y:S05]  /*b950*/  BSYNC B1 ;  /* 0x0000000000017941 */ /* 0x000fea0003800000 */
.L_x_312:
[----:B-----5:R-:W-:Y:S01]  /*b960*/  IMAD.U32 R5, R3, 0x10000, RZ ;  /* 0x0001000003057824 */ /* 0x020fe200078e00ff */
[----:B------:R-:W-:Y:S01]  /*b970*/  ISETP.GT.AND P2, PT, R0, 0x19, P1 ;  /* 0x000000190000780c */ /* 0x000fe20000f44270 */
[----:B0-----:R-:W-:Y:S01]  /*b980*/  @P3 IMAD.MOV.U32 R4, RZ, RZ, R160 ;  /* 0x000000ffff043224 */ /* 0x001fe200078e00a0 */
[----:B------:R-:W-:Y:S01]  /*b990*/  BSSY B1, `(.L_x_314) ;  /* 0x0000009000017945 */ /* 0x000fe20003800000 */
[----:B------:R-:W-:-:S04]  /*b9a0*/  FMUL R5, R5, R16 ;  /* 0x0000001005057220 */ /* 0x000fc80000400000 */
[----:B------:R-:W-:-:S05]  /*b9b0*/  FFMA R5, R38, R2, R5 ;  /* 0x0000000226057223 */ /* 0x000fca0000000005 */
[----:B------:R-:W-:-:S04]  /*b9c0*/  F2FP.BF16.F32.PACK_AB R5, RZ, R5 ;  /* 0x00000005ff05723e */ /* 0x000fc800000010ff */
[----:B------:R-:W-:Y:S01]  /*b9d0*/  PRMT R10, R5, 0x7610, R10 ;  /* 0x00007610050a7816 */ /* 0x000fe2000000000a */
[----:B------:R-:W-:-:S05]  /*b9e0*/  @P3 IMAD.MOV.U32 R5, RZ, RZ, R161 ;  /* 0x000000ffff053224 */ /* 0x000fca00078e00a1 */
[----:B------:R0:W-:Y:S01]  /*b9f0*/  @P3 STG.E.U16 desc[UR36][R4.64+0x30], R10 ;  /* 0x0000300a04003986 */ /* 0x0001e2000c101524 */
[----:B------:R-:W-:Y:S05]  /*ba00*/  @!P2 BRA `(.L_x_315) ;  /* 0x000000000004a947 */ /* 0x000fea0003800000 */
[----:B------:R0:W5:Y:S02]  /*ba10*/  LDG.E.LTC128B.U16 R3, desc[UR36][R12.64+0x32] ;  /* 0x000032240c037981 */ /* 0x000164000c1e1520 */
.L_x_315:
[----:B------:R-:W-:Y:S05]  /*ba20*/  BSYNC B1 ;  /* 0x0000000000017941 */ /* 0x000fea0003800000 */
.L_x_314:
        /* <DEDUP_REMOVED lines=12> */
.L_x_317:
[----:B------:R-:W-:Y:S05]  /*baf0*/  BSYNC B1 ;  /* 0x0000000000017941 */ /* 0x000fea0003800000 */
.L_x_316:
        /* <DEDUP_REMOVED lines=9> */
.L_x_319:
[----:B------:R-:W-:Y:S05]  /*bb90*/  BSYNC B1 ;  /* 0x0000000000017941 */ /* 0x000fea0003800000 */
.L_x_318:
        /* <DEDUP_REMOVED lines=9> */
.L_x_321:
[----:B------:R-:W-:Y:S05]  /*bc30*/  BSYNC B1 ;  /* 0x0000000000017941 */ /* 0x000fea0003800000 */
.L_x_320:
        /* <DEDUP_REMOVED lines=12> */
.L_x_323:
[----:B------:R-:W-:Y:S05]  /*bd00*/  BSYNC B1 ;  /* 0x0000000000017941 */ /* 0x000fea0003800000 */
.L_x_322:
        /* <DEDUP_REMOVED lines=12> */
.L_x_325:
[----:B------:R-:W-:Y:S05]  /*bdd0*/  BSYNC B1 ;  /* 0x0000000000017941 */ /* 0x000fea0003800000 */
.L_x_324:
        /* <DEDUP_REMOVED lines=9> */
.L_x_327:
[----:B------:R-:W-:Y:S05]  /*be70*/  BSYNC B1 ;  /* 0x0000000000017941 */ /* 0x000fea0003800000 */
.L_x_326:
        /* <DEDUP_REMOVED lines=9> */
.L_x_329:
[----:B------:R-:W-:Y:S05]  /*bf10*/  BSYNC B1 ;  /* 0x0000000000017941 */ /* 0x000fea0003800000 */
.L_x_328:
[----:B-----5:R-:W-:Y:S01]  /*bf20*/  SHF.L.U32 R5, R3, 0x10, RZ ;  /* 0x0000001003057819 */ /* 0x020fe200000006ff */
[----:B0-----:R-:W-:Y:S01]  /*bf30*/  @P3 IMAD.MOV.U32 R4, RZ, RZ, R160 ;  /* 0x000000ffff043224 */ /* 0x001fe200078e00a0 */
[----:B------:R-:W-:Y:S01]  /*bf40*/  ISETP.GT.AND P2, PT, R0, 0x29, P1 ;  /* 0x000000290000780c */ /* 0x000fe20000f44270 */
[----:B------:R-:W-:Y:S02]  /*bf50*/  BSSY B1, `(.L_x_330) ;  /* 0x0000009000017945 */ /* 0x000fe40003800000 */
        /* <DEDUP_REMOVED lines=8> */
.L_x_331:
[----:B------:R-:W-:Y:S05]  /*bfe0*/  BSYNC B1 ;  /* 0x0000000000017941 */ /* 0x000fea0003800000 */
.L_x_330:
        /* <DEDUP_REMOVED lines=12> */
.L_x_333:
[----:B------:R-:W-:Y:S05]  /*c0b0*/  BSYNC B1 ;  /* 0x0000000000017941 */ /* 0x000fea0003800000 */
.L_x_332:
        /* <DEDUP_REMOVED lines=9> */
.L_x_335:
[----:B------:R-:W-:Y:S05]  /*c150*/  BSYNC B1 ;  /* 0x0000000000017941 */ /* 0x000fea0003800000 */
.L_x_334:
        /* <DEDUP_REMOVED lines=9> */
.L_x_337:
[----:B------:R-:W-:Y:S05]  /*c1f0*/  BSYNC B1 ;  /* 0x0000000000017941 */ /* 0x000fea0003800000 */
.L_x_336:
[----:B-----5:R-:W-:Y:S01]  /*c200*/  IMAD.U32 R5, R3, 0x10000, RZ ;  /* 0x0001000003057824 */ /* 0x020fe200078e00ff */
[----:B0-----:R-:W-:Y:S01]  /*c210*/  @P3 MOV R4, R160 ;  /* 0x000000a000043202 */ /* 0x001fe20000000f00 */
[----:B------:R-:W-:Y:S01]  /*c220*/  BSSY B1, `(.L_x_338) ;  /* 0x000000a000017945 */ /* 0x000fe20003800000 */
[----:B------:R-:W-:Y:S01]  /*c230*/  ISETP.GT.AND P2, PT, R0, 0x31, P1 ;  /* 0x000000310000780c */ /* 0x000fe20000f44270 */
        /* <DEDUP_REMOVED lines=8> */
.L_x_339:
[----:B------:R-:W-:Y:S05]  /*c2c0*/  BSYNC B1 ;  /* 0x0000000000017941 */ /* 0x000fea0003800000 */
.L_x_338:
        /* <DEDUP_REMOVED lines=12> */
.L_x_341:
[----:B------:R-:W-:Y:S05]  /*c390*/  BSYNC B1 ;  /* 0x0000000000017941 */ /* 0x000fea0003800000 */
.L_x_340:
        /* <DEDUP_REMOVED lines=9> */
.L_x_343:
[----:B------:R-:W-:Y:S05]  /*c430*/  BSYNC B1 ;  /* 0x0000000000017941 */ /* 0x000fea0003800000 */
.L_x_342:
        /* <DEDUP_REMOVED lines=9> */
.L_x_345:
[----:B------:R-:W-:Y:S05]  /*c4d0*/  BSYNC B1 ;  /* 0x0000000000017941 */ /* 0x000fea0003800000 */
.L_x_344:
[----:B-----5:R-:W-:Y:S01]  /*c4e0*/  IMAD.U32 R5, R3, 0x10000, RZ ;  /* 0x0001000003057824 */ /* 0x020fe200078e00ff */
[----:B------:R-:W-:Y:S01]  /*c4f0*/  ISETP.GT.AND P2, PT, R0, 0x39, P1 ;  /* 0x000000390000780c */ /* 0x000fe20000f44270 */
[----:B0-----:R-:W-:Y:S01]  /*c500*/  @P3 IMAD.MOV.U32 R4, RZ, RZ, R160 ;  /* 0x000000ffff043224 */ /* 0x001fe200078e00a0 */
[----:B------:R-:W-:Y:S01]  /*c510*/  BSSY B1, `(.L_x_346) ;  /* 0x0000009000017945 */ /* 0x000fe20003800000 */
[----:B------:R-:W-:-:S04]  /*c520*/  FMUL R5, R5, R16 ;  /* 0x0000001005057220 */ /* 0x000fc80000400000 */
[----:B------:R-:W-:-:S05]  /*c530*/  FFMA R5, R54, R2, R5 ;  /* 0x0000000236057223 */ /* 0x000fca0000000005 */
[----:B------:R-:W-:-:S04]  /*c540*/  F2FP.BF16.F32.PACK_AB R5, RZ, R5 ;  /* 0x00000005ff05723e */ /* 0x000fc800000010ff */
[----:B------:R-:W-:Y:S02]  /*c550*/  PRMT R10, R5, 0x7610, R10 ;  /* 0x00007610050a7816 */ /* 0x000fe4000000000a */
[----:B------:R-:W-:-:S05]  /*c560*/  @P3 MOV R5, R161 ;  /* 0x000000a100053202 */ /* 0x000fca0000000f00 */
[----:B------:R0:W-:Y:S01]  /*c570*/  @P3 STG.E.U16 desc[UR36][R4.64+0x70], R10 ;  /* 0x0000700a04003986 */ /* 0x0001e2000c101524 */
[----:B------:R-:W-:Y:S05]  /*c580*/  @!P2 BRA `(.L_x_347) ;  /* 0x000000000004a947 */ /* 0x000fea0003800000 */
[----:B------:R0:W5:Y:S02]  /*c590*/  LDG.E.LTC128B.U16 R3, desc[UR36][R12.64+0x72] ;  /* 0x000072240c037981 */ /* 0x000164000c1e1520 */
.L_x_347:
[----:B------:R-:W-:Y:S05]  /*c5a0*/  BSYNC B1 ;  /* 0x0000000000017941 */ /* 0x000fea0003800000 */
.L_x_346:
        /* <DEDUP_REMOVED lines=12> */
.L_x_349:
[----:B------:R-:W-:Y:S05]  /*c670*/  BSYNC B1 ;  /* 0x0000000000017941 */ /* 0x000fea0003800000 */
.L_x_348:
        /* <DEDUP_REMOVED lines=9> */
.L_x_351:
[----:B------:R-:W-:Y:S05]  /*c710*/  BSYNC B1 ;  /* 0x0000000000017941 */ /* 0x000fea0003800000 */
.L_x_350:
        /* <DEDUP_REMOVED lines=9> */
.L_x_353:
[----:B------:R-:W-:Y:S05]  /*c7b0*/  BSYNC B1 ;  /* 0x0000000000017941 */ /* 0x000fea0003800000 */
.L_x_352:
        /* <DEDUP_REMOVED lines=12> */
.L_x_355:
[----:B------:R-:W-:Y:S05]  /*c880*/  BSYNC B1 ;  /* 0x0000000000017941 */ /* 0x000fea0003800000 */
.L_x_354:
[----:B0----5:R-:W-:Y:S01]  /*c890*/  SHF.L.U32 R5, R3, 0x10, RZ ;  /* 0x0000001003057819 */ /* 0x021fe200000006ff */
[----:B------:R-:W-:Y:S01]  /*c8a0*/  BSSY B1, `(.L_x_356) ;  /* 0x000000b000017945 */ /* 0x000fe20003800000 */
[----:B------:R-:W-:-:S03]  /*c8b0*/  ISETP.GT.AND P3, PT, R0, 0x48, P0 ;  /* 0x000000480000780c */ /* 0x000fc60000764270 */
        /* <DEDUP_REMOVED lines=9> */
.L_x_357:
[----:B------:R-:W-:Y:S05]  /*c950*/  BSYNC B1 ;  /* 0x0000000000017941 */ /* 0x000fea0003800000 */
.L_x_356:
        /* <DEDUP_REMOVED lines=9> */
.L_x_359:
[----:B------:R-:W-:Y:S05]  /*c9f0*/  BSYNC B1 ;  /* 0x0000000000017941 */ /* 0x000fea0003800000 */
.L_x_358:
        /* <DEDUP_REMOVED lines=9> */
.L_x_361:
[----:B------:R-:W-:Y:S05]  /*ca90*/  BSYNC B1 ;  /* 0x0000000000017941 */ /* 0x000fea0003800000 */
.L_x_360:
        /* <DEDUP_REMOVED lines=12> */
.L_x_363:
[----:B------:R-:W-:Y:S05]  /*cb60*/  BSYNC B1 ;  /* 0x0000000000017941 */ /* 0x000fea0003800000 */
.L_x_362:
[----:B0----5:R-:W-:Y:S01]  /*cb70*/  IMAD.U32 R5, R3, 0x10000, RZ ;  /* 0x0001000003057824 */ /* 0x021fe200078e00ff */
[----:B------:R-:W-:Y:S01]  /*cb80*/  ISETP.GT.AND P3, PT, R0, 0x50, P0 ;  /* 0x000000500000780c */ /* 0x000fe20000764270 */
[----:B------:R-:W-:Y:S02]  /*cb90*/  BSSY B1, `(.L_x_364) ;  /* 0x000000a000017945 */ /* 0x000fe40003800000 */
[----:B------:R-:W-:Y:S01]  /*cba0*/  FMUL R4, R5, R16 ;  /* 0x0000001005047220 */ /* 0x000fe20000400000 */
[----:B------:R-:W-:-:S03]  /*cbb0*/  @P2 IMAD.MOV.U32 R5, RZ, RZ, R161 ;  /* 0x000000ffff052224 */ /* 0x000fc600078e00a1 */
[----:B------:R-:W-:-:S05]  /*cbc0*/  FFMA R4, R63, R2, R4 ;  /* 0x000000023f047223 */ /* 0x000fca0000000004 */
[----:B------:R-:W-:-:S04]  /*cbd0*/  F2FP.BF16.F32.PACK_AB R4, RZ, R4 ;  /* 0x00000004ff04723e */ /* 0x000fc800000010ff */
[----:B------:R-:W-:Y:S02]  /*cbe0*/  PRMT R10, R4, 0x7610, R10 ;  /* 0x00007610040a7816 */ /* 0x000fe4000000000a */
[----:B------:R-:W-:-:S05]  /*cbf0*/  @P2 MOV R4, R160 ;  /* 0x000000a000042202 */ /* 0x000fca0000000f00 */
[----:B------:R0:W-:Y:S01]  /*cc00*/  @P2 STG.E.U16 desc[UR36][R4.64+0x92], R10 ;  /* 0x0000920a04002986 */ /* 0x0001e2000c101524 */
[----:B------:R-:W-:Y:S05]  /*cc10*/  @!P3 BRA `(.L_x_365) ;  /* 0x000000000004b947 */ /* 0x000fea0003800000 */
[----:B------:R0:W5:Y:S02]  /*cc20*/  LDG.E.LTC128B.U16 R3, desc[UR36][R6.64+0xa0] ;  /* 0x0000a02406037981 */ /* 0x000164000c1e1520 */
.L_x_365:
[----:B------:R-:W-:Y:S05]  /*cc30*/  BSYNC B1 ;  /* 0x0000000000017941 */ /* 0x000fea0003800000 */
.L_x_364:
        /* <DEDUP_REMOVED lines=9> */
.L_x_367:
[----:B------:R-:W-:Y:S05]  /*ccd0*/  BSYNC B1 ;  /* 0x0000000000017941 */ /* 0x000fea0003800000 */
.L_x_366:
        /* <DEDUP_REMOVED lines=9> */
.L_x_369:
[----:B------:R-:W-:Y:S05]  /*cd70*/  BSYNC B1 ;  /* 0x0000000000017941 */ /* 0x000fea0003800000 */
.L_x_368:
        /* <DEDUP_REMOVED lines=12> */
.L_x_371:
[----:B------:R-:W-:Y:S05]  /*ce40*/  BSYNC B1 ;  /* 0x0000000000017941 */ /* 0x000fea0003800000 */
.L_x_370:
[----:B0----5:R-:W-:Y:S01]  /*ce50*/  IMAD.U32 R5, R3, 0x10000, RZ ;  /* 0x0001000003057824 */ /* 0x021fe200078e00ff */
[----:B------:R-:W-:Y:S01]  /*ce60*/  ISETP.GT.AND P3, PT, R0, 0x58, P0 ;  /* 0x000000580000780c */ /* 0x000fe20000764270 */
[----:B------:R-:W-:Y:S02]  /*ce70*/  BSSY B1, `(.L_x_372) ;  /* 0x000000a000017945 */ /* 0x000fe40003800000 */
[----:B------:R-:W-:Y:S01]  /*ce80*/  FMUL R4, R5, R16 ;  /* 0x0000001005047220 */ /* 0x000fe20000400000 */
[----:B------:R-:W-:-:S03]  /*ce90*/  @P2 MOV R5, R161 ;  /* 0x000000a100052202 */ /* 0x000fc60000000f00 */
[----:B------:R-:W-:-:S05]  /*cea0*/  FFMA R4, R67, R2, R4 ;  /* 0x0000000243047223 */ /* 0x000fca0000000004 */
[----:B------:R-:W-:-:S04]  /*ceb0*/  F2FP.BF16.F32.PACK_AB R4, RZ, R4 ;  /* 0x00000004ff04723e */ /* 0x000fc800000010ff */
[----:B------:R-:W-:Y:S01]  /*cec0*/  PRMT R10, R4, 0x7610, R10 ;  /* 0x00007610040a7816 */ /* 0x000fe2000000000a */
[----:B------:R-:W-:-:S05]  /*ced0*/  @P2 IMAD.MOV.U32 R4, RZ, RZ, R160 ;  /* 0x000000ffff042224 */ /* 0x000fca00078e00a0 */
[----:B------:R0:W-:Y:S01]  /*cee0*/  @P2 STG.E.U16 desc[UR36][R4.64+0xa2], R10 ;  /* 0x0000a20a04002986 */ /* 0x0001e2000c101524 */
[----:B------:R-:W-:Y:S05]  /*cef0*/  @!P3 BRA `(.L_x_373) ;  /* 0x000000000004b947 */ /* 0x000fea0003800000 */
[----:B------:R0:W5:Y:S02]  /*cf00*/  LDG.E.LTC128B.U16 R3, desc[UR36][R6.64+0xb0] ;  /* 0x0000b02406037981 */ /* 0x000164000c1e1520 */
.L_x_373:
[----:B------:R-:W-:Y:S05]  /*cf10*/  BSYNC B1 ;  /* 0x0000000000017941 */ /* 0x000fea0003800000 */
.L_x_372:
        /* <DEDUP_REMOVED lines=9> */
.L_x_375:
[----:B------:R-:W-:Y:S05]  /*cfb0*/  BSYNC B1 ;  /* 0x0000000000017941 */ /* 0x000fea0003800000 */
.L_x_374:
        /* <DEDUP_REMOVED lines=9> */
.L_x_377:
[----:B------:R-:W-:Y:S05]  /*d050*/  BSYNC B1 ;  /* 0x0000000000017941 */ /* 0x000fea0003800000 */
.L_x_376:
        /* <DEDUP_REMOVED lines=12> */
.L_x_379:
[----:B------:R-:W-:Y:S05]  /*d120*/  BSYNC B1 ;  /* 0x0000000000017941 */ /* 0x000fea0003800000 */
.L_x_378:
        /* <DEDUP_REMOVED lines=12> */
.L_x_381:
[----:B------:R-:W-:Y:S05]  /*d1f0*/  BSYNC B1 ;  /* 0x0000000000017941 */ /* 0x000fea0003800000 */
.L_x_380:
        /* <DEDUP_REMOVED lines=9> */
.L_x_383:
[----:B------:R-:W-:Y:S05]  /*d290*/  BSYNC B1 ;  /* 0x0000000000017941 */ /* 0x000fea0003800000 */
.L_x_382:
        /* <DEDUP_REMOVED lines=9> */
.L_x_385:
[----:B------:R-:W-:Y:S05]  /*d330*/  BSYNC B1 ;  /* 0x0000000000017941 */ /* 0x000fea0003800000 */
.L_x_384:
        /* <DEDUP_REMOVED lines=12> */
.L_x_387:
[----:B------:R-:W-:Y:S05]  /*d400*/  BSYNC B1 ;  /* 0x0000000000017941 */ /* 0x000fea0003800000 */
.L_x_386:
        /* <DEDUP_REMOVED lines=12> */
.L_x_389:
[----:B------:R-:W-:Y:S05]  /*d4d0*/  BSYNC B1 ;  /* 0x0000000000017941 */ /* 0x000fea0003800000 */
.L_x_388:
        /* <DEDUP_REMOVED lines=9> */
.L_x_391:
[----:B------:R-:W-:Y:S05]  /*d570*/  BSYNC B1 ;  /* 0x0000000000017941 */ /* 0x000fea0003800000 */
.L_x_390:
        /* <DEDUP_REMOVED lines=9> */
.L_x_393:
[----:B------:R-:W-:Y:S05]  /*d610*/  BSYNC B1 ;  /* 0x0000000000017941 */ /* 0x000fea0003800000 */
.L_x_392:
        /* <DEDUP_REMOVED lines=12> */
.L_x_395:
[----:B------:R-:W-:Y:S05]  /*d6e0*/  BSYNC B1 ;  /* 0x0000000000017941 */ /* 0x000fea0003800000 */
.L_x_394:
        /* <DEDUP_REMOVED lines=12> */
.L_x_397:
[----:B------:R-:W-:Y:S05]  /*d7b0*/  BSYNC B1 ;  /* 0x0000000000017941 */ /* 0x000fea0003800000 */
.L_x_396:
        /* <DEDUP_REMOVED lines=9> */
.L_x_399:
[----:B------:R-:W-:Y:S05]  /*d850*/  BSYNC B1 ;  /* 0x0000000000017941 */ /* 0x000fea0003800000 */
.L_x_398:
        /* <DEDUP_REMOVED lines=9> */
.L_x_401:
[----:B------:R-:W-:Y:S05]  /*d8f0*/  BSYNC B1 ;  /* 0x0000000000017941 */ /* 0x000fea0003800000 */
.L_x_400:
        /* <DEDUP_REMOVED lines=12> */
.L_x_403:
[----:B------:R-:W-:Y:S05]  /*d9c0*/  BSYNC B1 ;  /* 0x0000000000017941 */ /* 0x000fea0003800000 */
.L_x_402:
        /* <DEDUP_REMOVED lines=12> */
.L_x_405:
[----:B------:R-:W-:Y:S05]  /*da90*/  BSYNC B1 ;  /* 0x0000000000017941 */ /* 0x000fea0003800000 */
.L_x_404:
        /* <DEDUP_REMOVED lines=9> */
.L_x_407:
[----:B------:R-:W-:Y:S05]  /*db30*/  BSYNC B1 ;  /* 0x0000000000017941 */ /* 0x000fea0003800000 */
.L_x_406:
        /* <DEDUP_REMOVED lines=9> */
.L_x_409:
[----:B------:R-:W-:Y:S05]  /*dbd0*/  BSYNC B1 ;  /* 0x0000000000017941 */ /* 0x000fea0003800000 */
.L_x_408:
        /* <DEDUP_REMOVED lines=12> */
.L_x_411:
[----:B------:R-:W-:Y:S05]  /*dca0*/  BSYNC B1 ;  /* 0x0000000000017941 */ /* 0x000fea0003800000 */
.L_x_410:
        /* <DEDUP_REMOVED lines=12> */
.L_x_413:
[----:B------:R-:W-:Y:S05]  /*dd70*/  BSYNC B1 ;  /* 0x0000000000017941 */ /* 0x000fea0003800000 */
.L_x_412:
        /* <DEDUP_REMOVED lines=9> */
.L_x_415:
[----:B------:R-:W-:Y:S05]  /*de10*/  BSYNC B1 ;  /* 0x0000000000017941 */ /* 0x000fea0003800000 */
.L_x_414:
        /* <DEDUP_REMOVED lines=9> */
.L_x_417:
[----:B------:R-:W-:Y:S05]  /*deb0*/  BSYNC B1 ;  /* 0x0000000000017941 */ /* 0x000fea0003800000 */
.L_x_416:
        /* <DEDUP_REMOVED lines=12> */
.L_x_419:
[----:B------:R-:W-:Y:S05]  /*df80*/  BSYNC B1 ;  /* 0x0000000000017941 */ /* 0x000fea0003800000 */
.L_x_418:
        /* <DEDUP_REMOVED lines=12> */
.L_x_421:
[----:B------:R-:W-:Y:S05]  /*e050*/  BSYNC B1 ;  /* 0x0000000000017941 */ /* 0x000fea0003800000 */
.L_x_420:
        /* <DEDUP_REMOVED lines=9> */
.L_x_423:
[----:B------:R-:W-:Y:S05]  /*e0f0*/  BSYNC B1 ;  /* 0x0000000000017941 */ /* 0x000fea0003800000 */
.L_x_422:
        /* <DEDUP_REMOVED lines=9> */
.L_x_425:
[----:B------:R-:W-:Y:S05]  /*e190*/  BSYNC B1 ;  /* 0x0000000000017941 */ /* 0x000fea0003800000 */
.L_x_424:
        /* <DEDUP_REMOVED lines=12> */
.L_x_427:
[----:B------:R-:W-:Y:S05]  /*e260*/  BSYNC B1 ;  /* 0x0000000000017941 */ /* 0x000fea0003800000 */
.L_x_426:
        /* <DEDUP_REMOVED lines=12> */
.L_x_429:
[----:B------:R-:W-:Y:S05]  /*e330*/  BSYNC B1 ;  /* 0x0000000000017941 */ /* 0x000fea0003800000 */
.L_x_428:
        /* <DEDUP_REMOVED lines=9> */
.L_x_431:
[----:B------:R-:W-:Y:S05]  /*e3d0*/  BSYNC B1 ;  /* 0x0000000000017941 */ /* 0x000fea0003800000 */
.L_x_430:
        /* <DEDUP_REMOVED lines=9> */
.L_x_433:
[----:B------:R-:W-:Y:S05]  /*e470*/  BSYNC B1 ;  /* 0x0000000000017941 */ /* 0x000fea0003800000 */
.L_x_432:
        /* <DEDUP_REMOVED lines=12> */
.L_x_435:
[----:B------:R-:W-:Y:S05]  /*e540*/  BSYNC B1 ;  /* 0x0000000000017941 */ /* 0x000fea0003800000 */
.L_x_434:
        /* <DEDUP_REMOVED lines=12> */
.L_x_437:
[----:B------:R-:W-:Y:S05]  /*e610*/  BSYNC B1 ;  /* 0x0000000000017941 */ /* 0x000fea0003800000 */
.L_x_436:
        /* <DEDUP_REMOVED lines=9> */
.L_x_439:
[----:B------:R-:W-:Y:S05]  /*e6b0*/  BSYNC B1 ;  /* 0x0000000000017941 */ /* 0x000fea0003800000 */
.L_x_438:
        /* <DEDUP_REMOVED lines=9> */
.L_x_441:
[----:B------:R-:W-:Y:S05]  /*e750*/  BSYNC B1 ;  /* 0x0000000000017941 */ /* 0x000fea0003800000 */
.L_x_440:
        /* <DEDUP_REMOVED lines=12> */
.L_x_443:
[----:B------:R-:W-:Y:S05]  /*e820*/  BSYNC B1 ;  /* 0x0000000000017941 */ /* 0x000fea0003800000 */
.L_x_442:
        /* <DEDUP_REMOVED lines=12> */
.L_x_445:
[----:B------:R-:W-:Y:S05]  /*e8f0*/  BSYNC B1 ;  /* 0x0000000000017941 */ /* 0x000fea0003800000 */
.L_x_444:
        /* <DEDUP_REMOVED lines=9> */
.L_x_447:
[----:B------:R-:W-:Y:S05]  /*e990*/  BSYNC B1 ;  /* 0x0000000000017941 */ /* 0x000fea0003800000 */
.L_x_446:
        /* <DEDUP_REMOVED lines=9> */
.L_x_449:
[----:B------:R-:W-:Y:S05]  /*ea30*/  BSYNC B1 ;  /* 0x0000000000017941 */ /* 0x000fea0003800000 */
.L_x_448:
        /* <DEDUP_REMOVED lines=12> */
.L_x_451:
[----:B------:R-:W-:Y:S05]  /*eb00*/  BSYNC B1 ;  /* 0x0000000000017941 */ /* 0x000fea0003800000 */
.L_x_450:
        /* <DEDUP_REMOVED lines=12> */
.L_x_453:
[----:B------:R-:W-:Y:S05]  /*ebd0*/  BSYNC B1 ;  /* 0x0000000000017941 */ /* 0x000fea0003800000 */
.L_x_452:
        /* <DEDUP_REMOVED lines=9> */
.L_x_455:
[----:B------:R-:W-:Y:S05]  /*ec70*/  BSYNC B1 ;  /* 0x0000000000017941 */ /* 0x000fea0003800000 */
.L_x_454:
        /* <DEDUP_REMOVED lines=9> */
.L_x_457:
[----:B------:R-:W-:Y:S05]  /*ed10*/  BSYNC B1 ;  /* 0x0000000000017941 */ /* 0x000fea0003800000 */
.L_x_456:
        /* <DEDUP_REMOVED lines=12> */
.L_x_459:
[----:B------:R-:W-:Y:S05]  /*ede0*/  BSYNC B1 ;  /* 0x0000000000017941 */ /* 0x000fea0003800000 */
.L_x_458:
        /* <DEDUP_REMOVED lines=12> */
.L_x_461:
[----:B------:R-:W-:Y:S05]  /*eeb0*/  BSYNC B1 ;  /* 0x0000000000017941 */ /* 0x000fea0003800000 */
.L_x_460:
        /* <DEDUP_REMOVED lines=9> */
.L_x_463:
[----:B------:R-:W-:Y:S05]  /*ef50*/  BSYNC B1 ;  /* 0x0000000000017941 */ /* 0x000fea0003800000 */
.L_x_462:
        /* <DEDUP_REMOVED lines=9> */
.L_x_465:
[----:B------:R-:W-:Y:S05]  /*eff0*/  BSYNC B1 ;  /* 0x0000000000017941 */ /* 0x000fea0003800000 */
.L_x_464:
        /* <DEDUP_REMOVED lines=12> */
.L_x_467:
[----:B------:R-:W-:Y:S05]  /*f0c0*/  BSYNC B1 ;  /* 0x0000000000017941 */ /* 0x000fea0003800000 */
.L_x_466:
        /* <DEDUP_REMOVED lines=12> */
.L_x_469:
[----:B------:R-:W-:Y:S05]  /*f190*/  BSYNC B1 ;  /* 0x0000000000017941 */ /* 0x000fea0003800000 */
.L_x_468:
        /* <DEDUP_REMOVED lines=9> */
.L_x_471:
[----:B------:R-:W-:Y:S05]  /*f230*/  BSYNC B1 ;  /* 0x0000000000017941 */ /* 0x000fea0003800000 */
.L_x_470:
        /* <DEDUP_REMOVED lines=9> */
.L_x_473:
[----:B------:R-:W-:Y:S05]  /*f2d0*/  BSYNC B1 ;  /* 0x0000000000017941 */ /* 0x000fea0003800000 */
.L_x_472:
        /* <DEDUP_REMOVED lines=12> */
.L_x_475:
[----:B------:R-:W-:Y:S05]  /*f3a0*/  BSYNC B1 ;  /* 0x0000000000017941 */ /* 0x000fea0003800000 */
.L_x_474:
        /* <DEDUP_REMOVED lines=12> */
.L_x_477:
[----:B------:R-:W-:Y:S05]  /*f470*/  BSYNC B1 ;  /* 0x0000000000017941 */ /* 0x000fea0003800000 */
.L_x_476:
        /* <DEDUP_REMOVED lines=9> */
.L_x_479:
[----:B------:R-:W-:Y:S05]  /*f510*/  BSYNC B1 ;  /* 0x0000000000017941 */ /* 0x000fea0003800000 */
.L_x_478:
        /* <DEDUP_REMOVED lines=9> */
.L_x_481:
[----:B------:R-:W-:Y:S05]  /*f5b0*/  BSYNC B1 ;  /* 0x0000000000017941 */ /* 0x000fea0003800000 */
.L_x_480:
        /* <DEDUP_REMOVED lines=12> */
.L_x_483:
[----:B------:R-:W-:Y:S05]  /*f680*/  BSYNC B1 ;  /* 0x0000000000017941 */ /* 0x000fea0003800000 */
.L_x_482:
        /* <DEDUP_REMOVED lines=12> */
.L_x_485:
[----:B------:R-:W-:Y:S05]  /*f750*/  BSYNC B1 ;  /* 0x0000000000017941 */ /* 0x000fea0003800000 */
.L_x_484:
        /* <DEDUP_REMOVED lines=9> */
.L_x_487:
[----:B------:R-:W-:Y:S05]  /*f7f0*/  BSYNC B1 ;  /* 0x0000000000017941 */ /* 0x000fea0003800000 */
.L_x_486:
        /* <DEDUP_REMOVED lines=9> */
.L_x_489:
[----:B------:R-:W-:Y:S05]  /*f890*/  BSYNC B1 ;  /* 0x0000000000017941 */ /* 0x000fea0003800000 */
.L_x_488:
        /* <DEDUP_REMOVED lines=12> */
.L_x_491:
[----:B------:R-:W-:Y:S05]  /*f960*/  BSYNC B1 ;  /* 0x0000000000017941 */ /* 0x000fea0003800000 */
.L_x_490:
        /* <DEDUP_REMOVED lines=12> */
.L_x_493:
[----:B------:R-:W-:Y:S05]  /*fa30*/  BSYNC B1 ;  /* 0x0000000000017941 */ /* 0x000fea0003800000 */
.L_x_492:
        /* <DEDUP_REMOVED lines=9> */
.L_x_495:
[----:B------:R-:W-:Y:S05]  /*fad0*/  BSYNC B1 ;  /* 0x0000000000017941 */ /* 0x000fea0003800000 */
.L_x_494:
        /* <DEDUP_REMOVED lines=9> */
.L_x_497:
[----:B------:R-:W-:Y:S05]  /*fb70*/  BSYNC B1 ;  /* 0x0000000000017941 */ /* 0x000fea0003800000 */
.L_x_496:
        /* <DEDUP_REMOVED lines=12> */
.L_x_499:
[----:B------:R-:W-:Y:S05]  /*fc40*/  BSYNC B1 ;  /* 0x0000000000017941 */ /* 0x000fea0003800000 */
.L_x_498:
        /* <DEDUP_REMOVED lines=12> */
.L_x_501:
[----:B------:R-:W-:Y:S05]  /*fd10*/  BSYNC B1 ;  /* 0x0000000000017941 */ /* 0x000fea0003800000 */
.L_x_500:
        /* <DEDUP_REMOVED lines=9> */
.L_x_503:
[----:B------:R-:W-:Y:S05]  /*fdb0*/  BSYNC B1 ;  /* 0x0000000000017941 */ /* 0x000fea0003800000 */
.L_x_502:
        /* <DEDUP_REMOVED lines=9> */
.L_x_505:
[----:B------:R-:W-:Y:S05]  /*fe50*/  BSYNC B1 ;  /* 0x0000000000017941 */ /* 0x000fea0003800000 */
.L_x_504:
        /* <DEDUP_REMOVED lines=12> */
.L_x_507:
[----:B------:R-:W-:Y:S05]  /*ff20*/  BSYNC B1 ;  /* 0x0000000000017941 */ /* 0x000fea0003800000 */
.L_x_506:
        /* <DEDUP_REMOVED lines=12> */
.L_x_509:
[----:B------:R-:W-:Y:S05]  /*fff0*/  BSYNC B1 ;  /* 0x0000000000017941 */ /* 0x000fea0003800000 */
.L_x_508:
        /* <DEDUP_REMOVED lines=9> */
.L_x_511:
[----:B------:R-:W-:Y:S05]  /*10090*/  BSYNC B1 ;  /* 0x0000000000017941 */ /* 0x000fea0003800000 */
.L_x_510:
        /* <DEDUP_REMOVED lines=9> */
.L_x_513:
[----:B------:R-:W-:Y:S05]  /*10130*/  BSYNC B1 ;  /* 0x0000000000017941 */ /* 0x000fea0003800000 */
.L_x_512:
        /* <DEDUP_REMOVED lines=12> */
.L_x_515:
[----:B------:R-:W-:Y:S05]  /*10200*/  BSYNC B1 ;  /* 0x0000000000017941 */ /* 0x000fea0003800000 */
.L_x_514:
        /* <DEDUP_REMOVED lines=12> */
.L_x_517:
[----:B------:R-:W-:Y:S05]  /*102d0*/  BSYNC B1 ;  /* 0x0000000000017941 */ /* 0x000fea0003800000 */
.L_x_516:
        /* <DEDUP_REMOVED lines=9> */
.L_x_519:
[----:B------:R-:W-:Y:S05]  /*10370*/  BSYNC B1 ;  /* 0x0000000000017941 */ /* 0x000fea0003800000 */
.L_x_518:
        /* <DEDUP_REMOVED lines=9> */
.L_x_521:
[----:B------:R-:W-:Y:S05]  /*10410*/  BSYNC B1 ;  /* 0x0000000000017941 */ /* 0x000fea0003800000 */
.L_x_520:
        /* <DEDUP_REMOVED lines=12> */
.L_x_523:
[----:B------:R-:W-:Y:S05]  /*104e0*/  BSYNC B1 ;  /* 0x0000000000017941 */ /* 0x000fea0003800000 */
.L_x_522:
        /* <DEDUP_REMOVED lines=12> */
.L_x_525:
[----:B------:R-:W-:Y:S05]  /*105b0*/  BSYNC B1 ;  /* 0x0000000000017941 */ /* 0x000fea0003800000 */
.L_x_524:
        /* <DEDUP_REMOVED lines=9> */
.L_x_527:
[----:B------:R-:W-:Y:S05]  /*10650*/  BSYNC B1 ;  /* 0x0000000000017941 */ /* 0x000fea0003800000 */
.L_x_526:
        /* <DEDUP_REMOVED lines=9> */
.L_x_529:
[----:B------:R-:W-:Y:S05]  /*106f0*/  BSYNC B1 ;  /* 0x0000000000017941 */ /* 0x000fea0003800000 */
.L_x_528:
        /* <DEDUP_REMOVED lines=12> */
.L_x_531:
[----:B------:R-:W-:Y:S05]  /*107c0*/  BSYNC B1 ;  /* 0x0000000000017941 */ /* 0x000fea0003800000 */
.L_x_530:
        /* <DEDUP_REMOVED lines=12> */
.L_x_533:
[----:B------:R-:W-:Y:S05]  /*10890*/  BSYNC B1 ;  /* 0x0000000000017941 */ /* 0x000fea0003800000 */
.L_x_532:
        /* <DEDUP_REMOVED lines=9> */
.L_x_535:
[----:B------:R-:W-:Y:S05]  /*10930*/  BSYNC B1 ;  /* 0x0000000000017941 */ /* 0x000fea0003800000 */
.L_x_534:
        /* <DEDUP_REMOVED lines=9> */
.L_x_537:
[----:B------:R-:W-:Y:S05]  /*109d0*/  BSYNC B1 ;  /* 0x0000000000017941 */ /* 0x000fea0003800000 */
.L_x_536:
[----:B-----5:R-:W-:Y:S01]  /*109e0*/  IMAD.U32 R5, R3, 0x10000, RZ ;  /* 0x0001000003057824 */ /* 0x020fe200078e00ff */
[----:B------:R-:W-:Y:S01]  /*109f0*/  ISETP.GT.AND P1, PT, R0, 0xf9, P1 ;  /* 0x000000f90000780c */ /* 0x000fe20000f24270 */
[----:B0-----:R-:W-:Y:S01]  /*10a00*/  @P2 IMAD.MOV.U32 R4, RZ, RZ, R160 ;  /* 0x000000ffff042224 */ /* 0x001fe200078e00a0 */
[----:B------:R-:W-:Y:S01]  /*10a10*/  BSSY B1, `(.L_x_538) ;  /* 0x0000009000017945 */ /* 0x000fe20003800000 */
[----:B------:R-:W-:-:S04]  /*10a20*/  FMUL R5, R5, R16 ;  /* 0x0000001005057220 */ /* 0x000fc80000400000 */
[----:B------:R-:W-:-:S05]  /*10a30*/  FFMA R5, R150, R2, R5 ;  /* 0x0000000296057223 */ /* 0x000fca0000000005 */
[----:B------:R-:W-:-:S04]  /*10a40*/  F2FP.BF16.F32.PACK_AB R5, RZ, R5 ;  /* 0x00000005ff05723e */ /* 0x000fc800000010ff */
[----:B-1--4-:R-:W-:Y:S01]  /*10a50*/  PRMT R6, R5, 0x7610, R6 ;  /* 0x0000761005067816 */ /* 0x012fe20000000006 */
[----:B------:R-:W-:-:S05]  /*10a60*/  @P2 IMAD.MOV.U32 R5, RZ, RZ, R161 ;  /* 0x000000ffff052224 */ /* 0x000fca00078e00a1 */
[----:B------:R0:W-:Y:S01]  /*10a70*/  @P2 STG.E.U16 desc[UR36][R4.64+0x1f0], R6 ;  /* 0x0001f00604002986 */ /* 0x0001e2000c101524 */
[----:B------:R-:W-:Y:S05]  /*10a80*/  @!P1 BRA `(.L_x_539) ;  /* 0x0000000000049947 */ /* 0x000fea0003800000 */
[----:B------:R1:W5:Y:S02]  /*10a90*/  LDG.E.LTC128B.U16 R3, desc[UR36][R12.64+0x1f2] ;  /* 0x0001f2240c037981 */ /* 0x000364000c1e1520 */
.L_x_539:
[----:B------:R-:W-:Y:S05]  /*10aa0*/  BSYNC B1 ;  /* 0x0000000000017941 */ /* 0x000fea0003800000 */
.L_x_538:
[----:B------:R-:W-:Y:S05]  /*10ab0*/  @!P1 BRA `(.L_x_540) ;  /* 0x0000004c00b09947 */ /* 0x000fea0003800000 */
[----:B-----5:R-:W-:-:S04]  /*10ac0*/  IMAD.U32 R3, R3, 0x10000, RZ ;  /* 0x0001000003037824 */ /* 0x020fc800078e00ff */
[----:B------:R-:W-:-:S04]  /*10ad0*/  FMUL R0, R3, R16 ;  /* 0x0000001003007220 */ /* 0x000fc80000400000 */
[----:B------:R-:W-:-:S05]  /*10ae0*/  FFMA R0, R151, R2, R0 ;  /* 0x0000000297007223 */ /* 0x000fca0000000000 */
[----:B------:R-:W-:-:S05]  /*10af0*/  F2FP.BF16.F32.PACK_AB R0, RZ, R0 ;  /* 0x00000000ff00723e */ /* 0x000fca00000010ff */
[----:B------:R4:W-:Y:S01]  /*10b00*/  STG.E.U16 desc[UR36][R160.64+0x1f2], R0 ;  /* 0x0001f200a0007986 */ /* 0x0009e2000c101524 */
[----:B------:R-:W-:Y:S05]  /*10b10*/  BRA `(.L_x_540) ;  /* 0x0000004c00987947 */ /* 0x000fea0003800000 */
.L_x_33:
[----:B------:R-:W2:Y:S01]  /*10b20*/  LDL.LU R3, [R1] ;  /* 0x0000000001037983 */ /* 0x000ea20000300800 */
[----:B------:R-:W-:-:S03]  /*10b30*/  ULDC.64 UR4, c[0x0][0x5c0] ;  /* 0x0001700000047ab9 */ /* 0x000fc60000000a00 */
[----:B------:R-:W3:Y:S04]  /*10b40*/  LDL.LU R9, [R1+0x60] ;  /* 0x0000600001097983 */ /* 0x000ee80000300800 */
[----:B------:R-:W4:Y:S04]  /*10b50*/  LDL.LU R11, [R1+0x8c] ;  /* 0x00008c00010b7983 */ /* 0x000f280000300800 */
[----:B------:R-:W5:Y:S04]  /*10b60*/  LDL.LU R12, [R1+0x90] ;  /* 0x00009000010c7983 */ /* 0x000f680000300800 */
        /* <DEDUP_REMOVED lines=74> */
[----:B------:R-:W5:Y:S01]  /*11010*/  LDL.LU R161, [R1+0x1cc] ;  /* 0x0001cc0001a17983 */ /* 0x000f620000300800 */
[----:B--2---:R-:W-:-:S03]  /*11020*/  FMUL R3, R3, R2 ;  /* 0x0000000203037220 */ /* 0x004fc60000400000 */
[----:B------:R-:W2:Y:S01]  /*11030*/  LDL.LU R160, [R1+0x1d0] ;  /* 0x0001d00001a07983 */ /* 0x000ea20000300800 */
[----:B------:R-:W-:-:S03]  /*11040*/  LEA R4, P0, R6, UR4, 0x1 ;  /* 0x0000000406047c11 */ /* 0x000fc6000f8008ff */
[----:B------:R-:W2:Y:S04]  /*11050*/  LDL.LU R159, [R1+0x1d4] ;  /* 0x0001d400019f7983 */ /* 0x000ea80000300800 */
[----:B------:R-:W2:Y:S04]  /*11060*/  LDL.LU R158, [R1+0x1d8] ;  /* 0x0001d800019e7983 */ /* 0x000ea80000300800 */
[----:B------:R-:W2:Y:S04]  /*11070*/  LDL.LU R157, [R1+0x1dc] ;  /* 0x0001dc00019d7983 */ /* 0x000ea80000300800 */
[----:B------:R-:W2:Y:S01]  /*11080*/  LDL.LU R156, [R1+0x1e0] ;  /* 0x0001e000019c7983 */ /* 0x000ea20000300800 */
[----:B------:R-:W-:-:S03]  /*11090*/  LEA.HI.X R5, R6, UR5, R10, 0x1, P0 ;  /* 0x0000000506057c11 */ /* 0x000fc600080f0c0a */
[----:B------:R-:W2:Y:S01]  /*110a0*/  LDL.LU R155, [R1+0x1e4] ;  /* 0x0001e400019b7983 */ /* 0x000ea20000300800 */
[----:B------:R-:W-:-:S03]  /*110b0*/  F2FP.BF16.F32.PACK_AB R3, RZ, R3 ;  /* 0x00000003ff03723e */ /* 0x000fc600000010ff */
[----:B------:R-:W2:Y:S04]  /*110c0*/  LDL.LU R154, [R1+0x1e8] ;  /* 0x0001e800019a7983 */ /* 0x000ea80000300800 */
[----:B------:R-:W2:Y:S04]  /*110d0*/  LDL.LU R23, [R1+0x1ec] ;  /* 0x0001ec0001177983 */ /* 0x000ea80000300800 */
[----:B------:R-:W2:Y:S04]  /*110e0*/  LDL.LU R22, [R1+0x1f0] ;  /* 0x0001f00001167983 */ /* 0x000ea80000300800 */
[----:B------:R-:W2:Y:S04]  /*110f0*/  LDL.LU R21, [R1+0x1f4] ;  /* 0x0001f40001157983 */ /* 0x000ea80000300800 */
[----:B------:R-:W2:Y:S04]  /*11100*/  LDL.LU R20, [R1+0x1f8] ;  /* 0x0001f80001147983 */ /* 0x000ea80000300800 */
[----:B------:R-:W2:Y:S04]  /*11110*/  LDL.LU R19, [R1+0x1fc] ;  /* 0x0001fc0001137983 */ /* 0x000ea80000300800 */
[----:B------:R-:W3:Y:S04]  /*11120*/  LDL.LU R7, [R1+0x8] ;  /* 0x0000080001077983 */ /* 0x000ee80000300800 */
[----:B------:R-:W4:Y:S04]  /*11130*/  LDL.LU R6, [R1+0xc] ;  /* 0x00000c0001067983 */ /* 0x000f280000300800 */
[----:B------:R0:W-:Y:S04]  /*11140*/  @P1 STG.E.U16 desc[UR36][R4.64], R3 ;  /* 0x0000000304001986 */ /* 0x0001e8000c101524 */
[----:B0-----:R-:W5:Y:S01]  /*11150*/  LDL.LU R3, [R1+0x4] ;  /* 0x0000040001037983 */ /* 0x001f620000300800 */
[----:B------:R-:W-:Y:S01]  /*11160*/  ISETP.GT.AND P0, PT, R0, 0x1, P3 ;  /* 0x000000010000780c */ /* 0x000fe20001f04270 */
[----:B------:R-:W-:Y:S01]  /*11170*/  USHF.L.U32 UR5, UR8, 0x4, URZ ;  /* 0x0000000408057899 */ /* 0x000fe2000800063f */
[----:B------:R-:W-:Y:S01]  /*11180*/  ISETP.GT.AND P2, PT, R153, 0x8, PT ;  /* 0x000000089900780c */ /* 0x000fe20003f44270 */
[----:B------:R-:W-:Y:S01]  /*11190*/  USHF.L.U64.HI UR4, UR8, 0x4, UR9 ;  /* 0x0000000408047899 */ /* 0x000fe20008010209 */
[----:B---3--:R-:W-:-:S05]  /*111a0*/  FMUL R7, R7, R2 ;  /* 0x0000000207077220 */ /* 0x008fca0000400000 */
[----:B------:R-:W-:-:S04]  /*111b0*/  F2FP.BF16.F32.PACK_AB R7, RZ, R7 ;  /* 0x00000007ff07723e */ /* 0x000fc800000010ff */
[----:B------:R-:W-:Y:S01]  /*111c0*/  PRMT R8, R7, 0x7610, R8 ;  /* 0x0000761007087816 */ /* 0x000fe20000000008 */
[----:B-----5:R-:W-:-:S05]  /*111d0*/  FMUL R3, R3, R2 ;  /* 0x0000000203037220 */ /* 0x020fca0000400000 */
[----:B------:R-:W-:-:S05]  /*111e0*/  F2FP.BF16.F32.PACK_AB R3, RZ, R3 ;  /* 0x00000003ff03723e */ /* 0x000fca00000010ff */
[----:B------:R4:W-:Y:S01]  /*111f0*/  @P0 STG.E.U16 desc[UR36][R4.64+0x2], R3 ;  /* 0x0000020304000986 */ /* 0x0009e2000c101524 */
[----:B------:R-:W-:Y:S01]  /*11200*/  ISETP.GT.AND P0, PT, R0, RZ, P2 ;  /* 0x000000ff0000720c */ /* 0x000fe20001704270 */
[----:B----4-:R-:W-:Y:S01]  /*11210*/  FMUL R3, R6, R2 ;  /* 0x0000000206037220 */ /* 0x010fe20000400000 */
[----:B------:R-:W-:-:S04]  /*11220*/  IADD3 R6, P1, R4, UR5, RZ ;  /* 0x0000000504067c10 */ /* 0x000fc8000ff3e0ff */
[----:B------:R-:W-:Y:S02]  /*11230*/  IADD3.X R7, R5, UR4, RZ, P1, !PT ;  /* 0x0000000405077c10 */ /* 0x000fe40008ffe4ff */
[----:B------:R-:W-:-:S05]  /*11240*/  F2FP.BF16.F32.PACK_AB R3, RZ, R3 ;  /* 0x00000003ff03723e */ /* 0x000fca00000010ff */
[----:B------:R0:W-:Y:S01]  /*11250*/  @P0 STG.E.U16 desc[UR36][R6.64], R8 ;  /* 0x0000000806000986 */ /* 0x0001e2000c101524 */
[----:B------:R-:W-:-:S03]  /*11260*/  ISETP.GT.AND P0, PT, R0, 0x1, P2 ;  /* 0x000000010000780c */ /* 0x000fc60001704270 */
[----:B0-----:R-:W3:Y:S10]  /*11270*/  LDL.LU R8, [R1+0x50] ;  /* 0x0000500001087983 */ /* 0x001ef40000300800 */
[----:B------:R0:W-:Y:S04]  /*11280*/  @P0 STG.E.U16 desc[UR36][R6.64+0x2], R3 ;  /* 0x0000020306000986 */ /* 0x0001e8000c101524 */
[----:B0-----:R-:W4:Y:S01]  /*11290*/  LDL.LU R3, [R1+0x10] ;  /* 0x0000100001037983 */ /* 0x001f220000300800 */
[----:B------:R-:W-:Y:S01]  /*112a0*/  ISETP.GT.AND P0, PT, R0, 0x8, P3 ;  /* 0x000000080000780c */ /* 0x000fe20001f04270 */
[----:B----4-:R-:W-:-:S05]  /*112b0*/  FMUL R3, R3, R2 ;  /* 0x0000000203037220 */ /* 0x010fca0000400000 */
[----:B------:R-:W-:-:S07]  /*112c0*/  F2FP.BF16.F32.PACK_AB R3, RZ, R3 ;  /* 0x00000003ff03723e */ /* 0x000fce00000010ff */
        /* <DEDUP_REMOVED lines=73> */
[----:B---3--:R-:W-:-:S05]  /*11760*/  FMUL R8, R8, R2 ;  /* 0x0000000208087220 */ /* 0x008fca0000400000 */
[----:B------:R-:W-:Y:S01]  /*11770*/  F2FP.BF16.F32.PACK_AB R8, RZ, R8 ;  /* 0x00000008ff08723e */ /* 0x000fe200000010ff */
[----:B----4-:R-:W-:-:S05]  /*11780*/  FMUL R3, R3, R2 ;  /* 0x0000000203037220 */ /* 0x010fca0000400000 */
[----:B------:R-:W-:-:S05]  /*11790*/  F2FP.BF16.F32.PACK_AB R3, RZ, R3 ;  /* 0x00000003ff03723e */ /* 0x000fca00000010ff */
[----:B------:R0:W-:Y:S01]  /*117a0*/  @P0 STG.E.U16 desc[UR36][R6.64+0x42], R3 ;  /* 0x0000420306000986 */ /* 0x0001e2000c101524 */
[----:B------:R-:W-:-:S03]  /*117b0*/  ISETP.GT.AND P0, PT, R0, 0x28, P3 ;  /* 0x000000280000780c */ /* 0x000fc60001f04270 */
[----:B0-----:R-:W3:Y:S01]  /*117c0*/  LDL.LU R3, [R1+0x54] ;  /* 0x0000540001037983 */ /* 0x001ee20000300800 */
[----:B------:R-:W-:-:S09]  /*117d0*/  ISETP.GT.AND P1, PT, R0, 0x29, P3 ;  /* 0x000000290000780c */ /* 0x000fd20001f24270 */
[----:B------:R0:W-:Y:S04]  /*117e0*/  @P0 STG.E.U16 desc[UR36][R4.64+0x50], R8 ;  /* 0x0000500804000986 */ /* 0x0001e8000c101524 */
[----:B0-----:R-:W4:Y:S01]  /*117f0*/  LDL.LU R8, [R1+0x58] ;  /* 0x0000580001087983 */ /* 0x001f220000300800 */
[----:B---3--:R-:W-:-:S05]  /*11800*/  FMUL R3, R3, R2 ;  /* 0x0000000203037220 */ /* 0x008fca0000400000 */
[----:B------:R-:W-:-:S05]  /*11810*/  F2FP.BF16.F32.PACK_AB R3, RZ, R3 ;  /* 0x00000003ff03723e */ /* 0x000fca00000010ff */
[----:B------:R0:W-:Y:S01]  /*11820*/  @P1 STG.E.U16 desc[UR36][R4.64+0x52], R3 ;  /* 0x0000520304001986 */ /* 0x0001e2000c101524 */
[----:B----4-:R-:W-:-:S05]  /*11830*/  FMUL R8, R8, R2 ;  /* 0x0000000208087220 */ /* 0x010fca0000400000 */
[----:B------:R-:W-:Y:S01]  /*11840*/  F2FP.BF16.F32.PACK_AB R8, RZ, R8 ;  /* 0x00000008ff08723e */ /* 0x000fe200000010ff */
[----:B0-----:R-:W3:Y:S03]  /*11850*/  LDL.LU R3, [R1+0x5c] ;  /* 0x00005c0001037983 */ /* 0x001ee60000300800 */
[----:B------:R-:W-:Y:S02]  /*11860*/  PRMT R10, R8, 0x7610, R10 ;  /* 0x00007610080a7816 */ /* 0x000fe4000000000a */
[----:B------:R-:W4:Y:S01]  /*11870*/  LDL.LU R8, [R1+0x64] ;  /* 0x0000640001087983 */ /* 0x000f220000300800 */
[C---:B------:R-:W-:Y:S02]  /*11880*/  ISETP.GT.AND P1, PT, R0.reuse, 0x28, P2 ;  /* 0x000000280000780c */ /* 0x040fe40001724270 */
[C---:B------:R-:W-:Y:S02]  /*11890*/  ISETP.GT.AND P4, PT, R0.reuse, 0x29, P2 ;  /* 0x000000290000780c */ /* 0x040fe40001784270 */
[C---:B------:R-:W-:Y:S01]  /*118a0*/  ISETP.GT.AND P5, PT, R0.reuse, 0x30, P3 ;  /* 0x000000300000780c */ /* 0x040fe20001fa4270 */
[----:B------:R-:W-:Y:S01]  /*118b0*/  FMUL R9, R9, R2 ;  /* 0x0000000209097220 */ /* 0x000fe20000400000 */
[----:B------:R-:W-:-:S04]  /*118c0*/  ISETP.GT.AND P0, PT, R0, 0x31, P3 ;  /* 0x000000310000780c */ /* 0x000fc80001f04270 */
[----:B------:R-:W-:-:S03]  /*118d0*/  F2FP.BF16.F32.PACK_AB R9, RZ, R9 ;  /* 0x00000009ff09723e */ /* 0x000fc600000010ff */
[----:B------:R0:W-:Y:S04]  /*118e0*/  @P1 STG.E.U16 desc[UR36][R6.64+0x50], R10 ;  /* 0x0000500a06001986 */ /* 0x0001e8000c101524 */
[----:B0-----:R-:W5:Y:S01]  /*118f0*/  LDL.LU R10, [R1+0x74] ;  /* 0x00007400010a7983 */ /* 0x001f620000300800 */
[----:B---3--:R-:W-:-:S05]  /*11900*/  FMUL R3, R3, R2 ;  /* 0x0000000203037220 */ /* 0x008fca0000400000 */
[----:B------:R-:W-:Y:S01]  /*11910*/  F2FP.BF16.F32.PACK_AB R3, RZ, R3 ;  /* 0x00000003ff03723e */ /* 0x000fe200000010ff */
[----:B----4-:R-:W-:-:S04]  /*11920*/  FMUL R8, R8, R2 ;  /* 0x0000000208087220 */ /* 0x010fc80000400000 */
[----:B------:R0:W-:Y:S04]  /*11930*/  @P4 STG.E.U16 desc[UR36][R6.64+0x52], R3 ;  /* 0x0000520306004986 */ /* 0x0001e8000c101524 */
[----:B------:R1:W-:Y:S01]  /*11940*/  @P5 STG.E.U16 desc[UR36][R4.64+0x60], R9 ;  /* 0x0000600904005986 */ /* 0x0003e2000c101524 */
[----:B0-----:R-:W-:-:S03]  /*11950*/  F2FP.BF16.F32.PACK_AB R3, RZ, R8 ;  /* 0x00000008ff03723e */ /* 0x001fc600000010ff */
[----:B------:R-:W3:Y:S01]  /*11960*/  LDL.LU R8, [R1+0x68] ;  /* 0x0000680001087983 */ /* 0x000ee20000300800 */
[----:B-1----:R-:W-:-:S03]  /*11970*/  PRMT R9, R3, 0x7610, R9 ;  /* 0x0000761003097816 */ /* 0x002fc60000000009 */
[----:B------:R-:W4:Y:S04]  /*11980*/  LDL.LU R3, [R1+0x6c] ;  /* 0x00006c0001037983 */ /* 0x000f280000300800 */
[----:B------:R0:W-:Y:S04]  /*11990*/  @P0 STG.E.U16 desc[UR36][R4.64+0x62], R9 ;  /* 0x0000620904000986 */ /* 0x0001e8000c101524 */
[----:B0-----:R-:W2:Y:S01]  /*119a0*/  LDL.LU R9, [R1+0x70] ;  /* 0x0000700001097983 */ /* 0x001ea20000300800 */
[----:B------:R-:W-:Y:S01]  /*119b0*/  ISETP.GT.AND P1, PT, R0, 0x30, P2 ;  /* 0x000000300000780c */ /* 0x000fe20001724270 */
[----:B---3--:R-:W-:-:S05]  /*119c0*/  FMUL R8, R8, R2 ;  /* 0x0000000208087220 */ /* 0x008fca0000400000 */
[----:B------:R-:W-:-:S07]  /*119d0*/  F2FP.BF16.F32.PACK_AB R8, RZ, R8 ;  /* 0x00000008ff08723e */ /* 0x000fce00000010ff */
[----:B------:R0:W-:Y:S01]  /*119e0*/  @P1 STG.E.U16 desc[UR36][R6.64+0x60], R8 ;  /* 0x0000600806001986 */ /* 0x0001e2000c101524 */
[----:B--2---:R-:W-:-:S05]  /*119f0*/  FMUL R9, R9, R2 ;  /* 0x0000000209097220 */ /* 0x004fca0000400000 */
[----:B0-----:R-:W-:-:S04]  /*11a00*/  F2FP.BF16.F32.PACK_AB R8, RZ, R9 ;  /* 0x00000009ff08723e */ /* 0x001fc800000010ff */
[----:B------:R-:W-:Y:S02]  /*11a10*/  PRMT R9, R8, 0x7610, R9 ;  /* 0x0000761008097816 */ /* 0x000fe40000000009 */
[----:B------:R-:W2:Y:S01]  /*11a20*/  LDL.LU R8, [R1+0x78] ;  /* 0x0000780001087983 */ /* 0x000ea20000300800 */
[C---:B------:R-:W-:Y:S01]  /*11a30*/  ISETP.GT.AND P4, PT, R0.reuse, 0x31, P2 ;  /* 0x000000310000780c */ /* 0x040fe20001784270 */
[-C--:B----4-:R-:W-:Y:S01]  /*11a40*/  FMUL R3, R3, R2.reuse ;  /* 0x0000000203037220 */ /* 0x090fe20000400000 */
[----:B------:R-:W-:Y:S01]  /*11a50*/  ISETP.GT.AND P5, PT, R0, 0x38, P3 ;  /* 0x000000380000780c */ /* 0x000fe20001fa4270 */
[----:B-----5:R-:W-:-:S03]  /*11a60*/  FMUL R10, R10, R2 ;  /* 0x000000020a0a7220 */ /* 0x020fc60000400000 */
[----:B------:R-:W-:Y:S02]  /*11a70*/  F2FP.BF16.F32.PACK_AB R3, RZ, R3 ;  /* 0x00000003ff03723e */ /* 0x000fe400000010ff */
[----:B------:R-:W-:-:S05]  /*11a80*/  ISETP.GT.AND P6, PT, R0, 0x39, P3 ;  /* 0x000000390000780c */ /* 0x000fca0001fc4270 */
[----:B------:R0:W-:Y:S04]  /*11a90*/  @P4 STG.E.U16 desc[UR36][R6.64+0x62], R3 ;  /* 0x0000620306004986 */ /* 0x0001e8000c101524 */
[----:B------:R1:W-:Y:S01]  /*11aa0*/  @P5 STG.E.U16 desc[UR36][R4.64+0x70], R9 ;  /* 0x0000700904005986 */ /* 0x0003e2000c101524 */
[----:B0-----:R-:W-:-:S04]  /*11ab0*/  F2FP.BF16.F32.PACK_AB R3, RZ, R10 ;  /* 0x0000000aff03723e */ /* 0x001fc800000010ff */
[----:B------:R-:W-:Y:S01]  /*11ac0*/  PRMT R10, R3, 0x7610, R10 ;  /* 0x00007610030a7816 */ /* 0x000fe2000000000a */
[----:B-1----:R-:W3:Y:S04]  /*11ad0*/  LDL.LU R9, [R1+0x80] ;  /* 0x0000800001097983 */ /* 0x002ee80000300800 */
[----:B------:R0:W-:Y:S01]  /*11ae0*/  @P6 STG.E.U16 desc[UR36][R4.64+0x72], R10 ;  /* 0x0000720a04006986 */ /* 0x0001e2000c101524 */
[----:B--2---:R-:W-:-:S05]  /*11af0*/  FMUL R8, R8, R2 ;  /* 0x0000000208087220 */ /* 0x004fca0000400000 */
[----:B------:R-:W-:Y:S02]  /*11b00*/  F2FP.BF16.F32.PACK_AB R3, RZ, R8 ;  /* 0x00000008ff03723e */ /* 0x000fe400000010ff */
[----:B------:R-:W2:Y:S02]  /*11b10*/  LDL.LU R8, [R1+0x7c] ;  /* 0x00007c0001087983 */ /* 0x000ea40000300800 */
[----:B0-----:R-:W-:Y:S02]  /*11b20*/  PRMT R10, R3, 0x7610, R10 ;  /* 0x00007610030a7816 */ /* 0x001fe4000000000a */
[----:B------:R-:W4:Y:S01]  /*11b30*/  LDL.LU R3, [R1+0x84] ;  /* 0x0000840001037983 */ /* 0x000f220000300800 */
[C---:B------:R-:W-:Y:S02]  /*11b40*/  ISETP.GT.AND P0, PT, R0.reuse, 0x38, P2 ;  /* 0x000000380000780c */ /* 0x040fe40001704270 */
[C---:B------:R-:W-:Y:S02]  /*11b50*/  ISETP.GT.AND P1, PT, R0.reuse, 0x39, P2 ;  /* 0x000000390000780c */ /* 0x040fe40001724270 */
[----:B------:R-:W-:-:S02]  /*11b60*/  ISETP.GT.AND P4, PT, R0, 0x40, P3 ;  /* 0x000000400000780c */ /* 0x000fc40001f84270 */
[----:B------:R-:W-:-:S07]  /*11b70*/  ISETP.GT.AND P5, PT, R0, 0x41, P3 ;  /* 0x000000410000780c */ /* 0x000fce0001fa4270 */
[----:B------:R0:W-:Y:S01]  /*11b80*/  @P0 STG.E.U16 desc[UR36][R6.64+0x70], R10 ;  /* 0x0000700a06000986 */ /* 0x0001e2000c101524 */
[----:B---3--:R-:W-:-:S05]  /*11b90*/  FMUL R9, R9, R2 ;  /* 0x0000000209097220 */ /* 0x008fca0000400000 */
[----:B------:R-:W-:Y:S01]  /*11ba0*/  F2FP.BF16.F32.PACK_AB R9, RZ, R9 ;  /* 0x00000009ff09723e */ /* 0x000fe200000010ff */
[-C--:B--2---:R-:W-:Y:S01]  /*11bb0*/  FMUL R8, R8, R2.reuse ;  /* 0x0000000208087220 */ /* 0x084fe20000400000 */
[----:B----4-:R-:W-:-:S04]  /*11bc0*/  FMUL R3, R3, R2 ;  /* 0x0000000203037220 */ /* 0x010fc80000400000 */
[----:B------:R-:W-:-:S04]  /*11bd0*/  F2FP.BF16.F32.PACK_AB R8, RZ, R8 ;  /* 0x00000008ff08723e */ /* 0x000fc800000010ff */
[----:B0-----:R-:W-:Y:S02]  /*11be0*/  PRMT R10, R8, 0x7610, R10 ;  /* 0x00007610080a7816 */ /* 0x001fe4000000000a */
[----:B------:R-:W-:Y:S01]  /*11bf0*/  F2FP.BF16.F32.PACK_AB R3, RZ, R3 ;  /* 0x00000003ff03723e */ /* 0x000fe200000010ff */
[----:B------:R-:W2:Y:S04]  /*11c00*/  LDL.LU R8, [R1+0x88] ;  /* 0x0000880001087983 */ /* 0x000ea80000300800 */
[----:B------:R-:W-:Y:S04]  /*11c10*/  @P1 STG.E.U16 desc[UR36][R6.64+0x72], R10 ;  /* 0x0000720a06001986 */ /* 0x000fe8000c101524 */
[----:B------:R0:W-:Y:S04]  /*11c20*/  @P4 STG.E.U16 desc[UR36][R4.64+0x80], R9 ;  /* 0x0000800904004986 */ /* 0x0001e8000c101524 */
[----:B------:R1:W-:Y:S04]  /*11c30*/  @P5 STG.E.U16 desc[UR36][R4.64+0x82], R3 ;  /* 0x0000820304005986 */ /* 0x0003e8000c101524 */
[----:B0-----:R-:W3:Y:S04]  /*11c40*/  LDL.LU R9, [R1+0x94] ;  /* 0x0000940001097983 */ /* 0x001ee80000300800 */
[----:B-1----:R-:W4:Y:S01]  /*11c50*/  LDL.LU R3, [R1+0x98] ;  /* 0x0000980001037983 */ /* 0x002f220000300800 */
[----:B------:R-:W-:Y:S01]  /*11c60*/  ISETP.GT.AND P0, PT, R0, 0x40, P2 ;  /* 0x000000400000780c */ /* 0x000fe20001704270 */
[----:B--2---:R-:W-:-:S05]  /*11c70*/  FMUL R8, R8, R2 ;  /* 0x0000000208087220 */ /* 0x004fca0000400000 */
[----:B------:R-:W-:-:S07]  /*11c80*/  F2FP.BF16.F32.PACK_AB R8, RZ, R8 ;  /* 0x00000008ff08723e */ /* 0x000fce00000010ff */
[----:B------:R0:W-:Y:S01]  /*11c90*/  @P0 STG.E.U16 desc[UR36][R6.64+0x80], R8 ;  /* 0x0000800806000986 */ /* 0x0001e2000c101524 */
[----:B----4-:R-:W-:-:S05]  /*11ca0*/  FMUL R3, R3, R2 ;  /* 0x0000000203037220 */ /* 0x010fca0000400000 */
[----:B0-----:R-:W-:Y:S02]  /*11cb0*/  F2FP.BF16.F32.PACK_AB R8, RZ, R3 ;  /* 0x00000003ff08723e */ /* 0x001fe400000010ff */
[----:B------:R-:W2:Y:S02]  /*11cc0*/  LDL.LU R3, [R1+0x9c] ;  /* 0x00009c0001037983 */ /* 0x000ea40000300800 */
[----:B------:R-:W-:Y:S02]  /*11cd0*/  PRMT R13, R8, 0x7610, R13 ;  /* 0x00007610080d7816 */ /* 0x000fe4000000000d */
[----:B------:R-:W4:Y:S01]  /*11ce0*/  LDL.LU R8, [R1+0xa0] ;  /* 0x0000a00001087983 */ /* 0x000f220000300800 */
[C---:B------:R-:W-:Y:S01]  /*11cf0*/  ISETP.GT.AND P1, PT, R0.reuse, 0x41, P2 ;  /* 0x000000410000780c */ /* 0x040fe20001724270 */
[-C--:B---3--:R-:W-:Y:S01]  /*11d00*/  FMUL R9, R9, R2.reuse ;  /* 0x0000000209097220 */ /* 0x088fe20000400000 */
[-C--:B------:R-:W-:Y:S01]  /*11d10*/  FMUL R11, R11, R2.reuse ;  /* 0x000000020b0b7220 */ /* 0x080fe20000400000 */
[----:B------:R-:W-:Y:S01]  /*11d20*/  ISETP.GT.AND P4, PT, R0, 0x48, P3 ;  /* 0x000000480000780c */ /* 0x000fe20001f84270 */
[----:B------:R-:W-:-:S02]  /*11d30*/  FMUL R12, R12, R2 ;  /* 0x000000020c0c7220 */ /* 0x000fc40000400000 */
[----:B------:R-:W-:Y:S02]  /*11d40*/  F2FP.BF16.F32.PACK_AB R9, RZ, R9 ;  /* 0x00000009ff09723e */ /* 0x000fe400000010ff */
[----:B------:R-:W-:Y:S02]  /*11d50*/  F2FP.BF16.F32.PACK_AB R11, RZ, R11 ;  /* 0x0000000bff0b723e */ /* 0x000fe400000010ff */
[----:B------:R-:W-:Y:S02]  /*11d60*/  F2FP.BF16.F32.PACK_AB R10, RZ, R12 ;  /* 0x0000000cff0a723e */ /* 0x000fe400000010ff */
[----:B------:R-:W-:Y:S02]  /*11d70*/  PRMT R12, R9, 0x7610, R12 ;  /* 0x00007610090c7816 */ /* 0x000fe4000000000c */
[C---:B------:R-:W-:Y:S01]  /*11d80*/  ISETP.GT.AND P5, PT, R0.reuse, 0x49, P3 ;  /* 0x000000490000780c */ /* 0x040fe20001fa4270 */
[----:B------:R-:W-:Y:S01]  /*11d90*/  @P1 STG.E.U16 desc[UR36][R6.64+0x82], R11 ;  /* 0x0000820b06001986 */ /* 0x000fe2000c101524 */
[----:B------:R-:W-:-:S02]  /*11da0*/  ISETP.GT.AND P0, PT, R0, 0x48, P2 ;  /* 0x000000480000780c */ /* 0x000fc40001704270 */
[C---:B------:R-:W-:Y:S01]  /*11db0*/  ISETP.GT.AND P1, PT, R0.reuse, 0x49, P2 ;  /* 0x000000490000780c */ /* 0x040fe20001724270 */
[----:B------:R0:W-:Y:S01]  /*11dc0*/  @P4 STG.E.U16 desc[UR36][R4.64+0x90], R10 ;  /* 0x0000900a04004986 */ /* 0x0001e2000c101524 */
[----:B------:R-:W-:-:S07]  /*11dd0*/  ISETP.GT.AND P4, PT, R0, 0x50, P3 ;  /* 0x000000500000780c */ /* 0x000fce0001f84270 */
[----:B------:R1:W-:Y:S01]  /*11de0*/  @P5 STG.E.U16 desc[UR36][R4.64+0x92], R12 ;  /* 0x0000920c04005986 */ /* 0x0003e2000c101524 */
[----:B------:R-:W-:-:S03]  /*11df0*/  ISETP.GT.AND P5, PT, R0, 0x51, P3 ;  /* 0x000000510000780c */ /* 0x000fc60001fa4270 */
[----:B------:R3:W-:Y:S01]  /*11e00*/  @P0 STG.E.U16 desc[UR36][R6.64+0x90], R13 ;  /* 0x0000900d06000986 */ /* 0x0007e2000c101524 */
[C---:B------:R-:W-:Y:S02]  /*11e10*/  ISETP.GT.AND P0, PT, R0.reuse, 0x51, P2 ;  /* 0x000000510000780c */ /* 0x040fe40001704270 */
[----:B------:R-:W-:Y:S01]  /*11e20*/  ISETP.GT.AND P6, PT, R0, 0x71, P3 ;  /* 0x000000710000780c */ /* 0x000fe20001fc4270 */
[----:B--2---:R-:W-:-:S05]  /*11e30*/  FMUL R3, R3, R2 ;  /* 0x0000000203037220 */ /* 0x004fca0000400000 */
[----:B------:R-:W-:Y:S01]  /*11e40*/  F2FP.BF16.F32.PACK_AB R9, RZ, R3 ;  /* 0x00000003ff09723e */ /* 0x000fe200000010ff */
[-C--:B----4-:R-:W-:Y:S01]  /*11e50*/  FMUL R3, R8, R2.reuse ;  /* 0x0000000208037220 */ /* 0x090fe20000400000 */
[----:B------:R-:W-:-:S04]  /*11e60*/  FMUL R8, R235, R2 ;  /* 0x00000002eb087220 */ /* 0x000fc80000400000 */
[----:B------:R-:W-:Y:S02]  /*11e70*/  F2FP.BF16.F32.PACK_AB R3, RZ, R3 ;  /* 0x00000003ff03723e */ /* 0x000fe400000010ff */
[----:B0-----:R-:W-:Y:S02]  /*11e80*/  PRMT R10, R9, 0x7610, R10 ;  /* 0x00007610090a7816 */ /* 0x001fe4000000000a */
[----:B------:R-:W-:Y:S01]  /*11e90*/  PRMT R11, R3, 0x7610, R11 ;  /* 0x00007610030b7816 */ /* 0x000fe2000000000b */
[----:B------:R-:W-:Y:S01]  /*11ea0*/  FMUL R3, R233, R2 ;  /* 0x00000002e9037220 */ /* 0x000fe20000400000 */
[----:B------:R-:W-:Y:S01]  /*11eb0*/  F2FP.BF16.F32.PACK_AB R8, RZ, R8 ;  /* 0x00000008ff08723e */ /* 0x000fe200000010ff */
[----:B------:R-:W-:Y:S01]  /*11ec0*/  FMUL R9, R234, R2 ;  /* 0x00000002ea097220 */ /* 0x000fe20000400000 */
[----:B------:R0:W-:Y:S02]  /*11ed0*/  @P1 STG.E.U16 desc[UR36][R6.64+0x92], R10 ;  /* 0x0000920a06001986 */ /* 0x0001e4000c101524 */
[----:B-1----:R-:W-:-:S02]  /*11ee0*/  PRMT R12, R8, 0x7610, R12 ;  /* 0x00007610080c7816 */ /* 0x002fc4000000000c */
[----:B------:R-:W-:Y:S01]  /*11ef0*/  F2FP.BF16.F32.PACK_AB R8, RZ, R3 ;  /* 0x00000003ff08723e */ /* 0x000fe200000010ff */
[-C--:B------:R-:W-:Y:S01]  /*11f00*/  FMUL R3, R232, R2.reuse ;  /* 0x00000002e8037220 */ /* 0x080fe20000400000 */
[C---:B------:R-:W-:Y:S02]  /*11f10*/  ISETP.GT.AND P1, PT, R0.reuse, 0x50, P2 ;  /* 0x000000500000780c */ /* 0x040fe40001724270 */
[----:B------:R-:W-:Y:S01]  /*11f20*/  F2FP.BF16.F32.PACK_AB R9, RZ, R9 ;  /* 0x00000009ff09723e */ /* 0x000fe200000010ff */
[----:B------:R1:W-:Y:S01]  /*11f30*/  @P4 STG.E.U16 desc[UR36][R4.64+0xa0], R11 ;  /* 0x0000a00b04004986 */ /* 0x0003e2000c101524 */
[----:B------:R-:W-:Y:S02]  /*11f40*/  ISETP.GT.AND P4, PT, R0, 0x58, P3 ;  /* 0x000000580000780c */ /* 0x000fe40001f84270 */
[----:B---3--:R-:W-:Y:S02]  /*11f50*/  PRMT R13, R9, 0x7610, R13 ;  /* 0x00007610090d7816 */ /* 0x008fe4000000000d */
[----:B------:R-:W-:Y:S01]  /*11f60*/  F2FP.BF16.F32.PACK_AB R9, RZ, R3 ;  /* 0x00000003ff09723e */ /* 0x000fe200000010ff */
[-C--:B------:R-:W-:Y:S01]  /*11f70*/  FMUL R3, R230, R2.reuse ;  /* 0x00000002e6037220 */ /* 0x080fe20000400000 */
[----:B------:R-:W-:Y:S01]  /*11f80*/  PRMT R14, R8, 0x7610, R14 ;  /* 0x00007610080e7816 */ /* 0x000fe2000000000e */
[----:B------:R-:W-:Y:S01]  /*11f90*/  FMUL R8, R231, R2 ;  /* 0x00000002e7087220 */ /* 0x000fe20000400000 */
[----:B------:R2:W-:Y:S01]  /*11fa0*/  @P5 STG.E.U16 desc[UR36][R4.64+0xa2], R12 ;  /* 0x0000a20c04005986 */ /* 0x0005e2000c101524 */
[----:B------:R-:W-:-:S02]  /*11fb0*/  ISETP.GT.AND P5, PT, R0, 0x59, P3 ;  /* 0x000000590000780c */ /* 0x000fc40001fa4270 */
[----:B------:R-:W-:Y:S01]  /*11fc0*/  F2FP.BF16.F32.PACK_AB R3, RZ, R3 ;  /* 0x00000003ff03723e */ /* 0x000fe200000010ff */
[----:B------:R-:W-:Y:S01]  /*11fd0*/  @P1 STG.E.U16 desc[UR36][R6.64+0xa0], R13 ;  /* 0x0000a00d06001986 */ /* 0x000fe2000c101524 */
[----:B0-----:R-:W-:Y:S01]  /*11fe0*/  F2FP.BF16.F32.PACK_AB R10, RZ, R8 ;  /* 0x00000008ff0a723e */ /* 0x001fe200000010ff */
[-C--:B------:R-:W-:Y:S01]  /*11ff0*/  FMUL R8, R229, R2.reuse ;  /* 0x00000002e5087220 */ /* 0x080fe20000400000 */
[----:B-1----:R-:W-:Y:S01]  /*12000*/  PRMT R11, R3, 0x7610, R11 ;  /* 0x00007610030b7816 */ /* 0x002fe2000000000b */
[----:B------:R-:W-:Y:S01]  /*12010*/  @P0 STG.E.U16 desc[UR36][R6.64+0xa2], R14 ;  /* 0x0000a20e06000986 */ /* 0x000fe2000c101524 */
[----:B------:R-:W-:Y:S01]  /*12020*/  ISETP.GT.AND P0, PT, R0, 0x58, P2 ;  /* 0x000000580000780c */ /* 0x000fe20001704270 */
[----:B------:R-:W-:Y:S01]  /*12030*/  FMUL R3, R228, R2 ;  /* 0x00000002e4037220 */ /* 0x000fe20000400000 */
[C---:B------:R-:W-:Y:S01]  /*12040*/  ISETP.GT.AND P1, PT, R0.reuse, 0x59, P2 ;  /* 0x000000590000780c */ /* 0x040fe20001724270 */
[----:B------:R0:W-:Y:S01]  /*12050*/  @P4 STG.E.U16 desc[UR36][R4.64+0xb0], R9 ;  /* 0x0000b00904004986 */ /* 0x0001e2000c101524 */
[----:B------:R-:W-:-:S02]  /*12060*/  ISETP.GT.AND P4, PT, R0, 0x60, P3 ;  /* 0x000000600000780c */ /* 0x000fc40001f84270 */
[----:B------:R-:W-:Y:S01]  /*12070*/  F2FP.BF16.F32.PACK_AB R8, RZ, R8 ;  /* 0x00000008ff08723e */ /* 0x000fe200000010ff */
[----:B------:R1:W-:Y:S03]  /*12080*/  @P5 STG.E.U16 desc[UR36][R4.64+0xb2], R10 ;  /* 0x0000b20a04005986 */ /* 0x0003e6000c101524 */
[----:B--2---:R-:W-:Y:S02]  /*12090*/  PRMT R12, R8, 0x7610, R12 ;  /* 0x00007610080c7816 */ /* 0x004fe4000000000c */
[----:B0-----:R-:W-:Y:S01]  /*120a0*/  F2FP.BF16.F32.PACK_AB R9, RZ, R3 ;  /* 0x00000003ff09723e */ /* 0x001fe200000010ff */
[-C--:B------:R-:W-:Y:S01]  /*120b0*/  FMUL R3, R227, R2.reuse ;  /* 0x00000002e3037220 */ /* 0x080fe20000400000 */
[-C--:B------:R-:W-:Y:S02]  /*120c0*/  FMUL R8, R226, R2.reuse ;  /* 0x00000002e2087220 */ /* 0x080fe40000400000 */
[----:B-1----:R-:W-:Y:S01]  /*120d0*/  PRMT R10, R9, 0x7610, R10 ;  /* 0x00007610090a7816 */ /* 0x002fe2000000000a */
[----:B------:R0:W-:Y:S01]  /*120e0*/  @P0 STG.E.U16 desc[UR36][R6.64+0xb0], R11 ;  /* 0x0000b00b06000986 */ /* 0x0001e2000c101524 */
[----:B------:R-:W-:Y:S01]  /*120f0*/  F2FP.BF16.F32.PACK_AB R3, RZ, R3 ;  /* 0x00000003ff03723e */ /* 0x000fe200000010ff */
[----:B------:R-:W-:Y:S01]  /*12100*/  FMUL R9, R225, R2 ;  /* 0x00000002e1097220 */ /* 0x000fe20000400000 */
[C---:B------:R-:W-:Y:S01]  /*12110*/  ISETP.GT.AND P5, PT, R0.reuse, 0x61, P3 ;  /* 0x000000610000780c */ /* 0x040fe20001fa4270 */
[----:B------:R1:W-:Y:S01]  /*12120*/  @P1 STG.E.U16 desc[UR36][R6.64+0xb2], R12 ;  /* 0x0000b20c06001986 */ /* 0x0003e2000c101524 */
[----:B------:R-:W-:-:S03]  /*12130*/  ISETP.GT.AND P1, PT, R0, 0x60, P2 ;  /* 0x000000600000780c */ /* 0x000fc60001724270 */
[----:B------:R-:W-:Y:S01]  /*12140*/  @P4 STG.E.U16 desc[UR36][R4.64+0xc0], R10 ;  /* 0x0000c00a04004986 */ /* 0x000fe2000c101524 */
[----:B------:R-:W-:Y:S02]  /*12150*/  ISETP.GT.AND P4, PT, R0, 0x61, P2 ;  /* 0x000000610000780c */ /* 0x000fe40001784270 */
[----:B------:R-:W-:Y:S02]  /*12160*/  F2FP.BF16.F32.PACK_AB R8, RZ, R8 ;  /* 0x00000008ff08723e */ /* 0x000fe400000010ff */
[----:B0-----:R-:W-:Y:S01]  /*12170*/  PRMT R11, R3, 0x7610, R11 ;  /* 0x00007610030b7816 */ /* 0x001fe2000000000b */
[-C--:B------:R-:W-:Y:S01]  /*12180*/  FMUL R3, R224, R2.reuse ;  /* 0x00000002e0037220 */ /* 0x080fe20000400000 */
[----:B------:R-:W-:Y:S02]  /*12190*/  F2FP.BF16.F32.PACK_AB R9, RZ, R9 ;  /* 0x00000009ff09723e */ /* 0x000fe400000010ff */
[----:B-1----:R-:W-:Y:S02]  /*121a0*/  PRMT R12, R8, 0x7610, R12 ;  /* 0x00007610080c7816 */ /* 0x002fe4000000000c */
[----:B------:R-:W-:Y:S01]  /*121b0*/  F2FP.BF16.F32.PACK_AB R8, RZ, R3 ;  /* 0x00000003ff08723e */ /* 0x000fe200000010ff */
[----:B------:R-:W-:Y:S01]  /*121c0*/  FMUL R3, R223, R2 ;  /* 0x00000002df037220 */ /* 0x000fe20000400000 */
[----:B------:R-:W-:Y:S01]  /*121d0*/  PRMT R13, R9, 0x7610, R13 ;  /* 0x00007610090d7816 */ /* 0x000fe2000000000d */
[----:B------:R0:W-:Y:S01]  /*121e0*/  @P5 STG.E.U16 desc[UR36][R4.64+0xc2], R11 ;  /* 0x0000c20b04005986 */ /* 0x0001e2000c101524 */
[----:B------:R-:W-:-:S02]  /*121f0*/  ISETP.GT.AND P0, PT, R0, 0x68, P3 ;  /* 0x000000680000780c */ /* 0x000fc40001f04270 */
[----:B------:R-:W-:Y:S01]  /*12200*/  F2FP.BF16.F32.PACK_AB R9, RZ, R3 ;  /* 0x00000003ff09723e */ /* 0x000fe200000010ff */
[----:B------:R1:W-:Y:S01]  /*12210*/  @P1 STG.E.U16 desc[UR36][R6.64+0xc0], R12 ;  /* 0x0000c00c06001986 */ /* 0x0003e2000c101524 */
[----:B------:R-:W-:-:S03]  /*12220*/  FMUL R3, R221, R2 ;  /* 0x00000002dd037220 */ /* 0x000fc60000400000 */
[----:B------:R-:W-:Y:S01]  /*12230*/  @P4 STG.E.U16 desc[UR36][R6.64+0xc2], R13 ;  /* 0x0000c20d06004986 */ /* 0x000fe2000c101524 */
[----:B------:R-:W-:Y:S02]  /*12240*/  ISETP.GT.AND P4, PT, R0, 0x69, P3 ;  /* 0x000000690000780c */ /* 0x000fe40001f84270 */
[----:B------:R-:W-:Y:S01]  /*12250*/  PRMT R14, R8, 0x7610, R14 ;  /* 0x00007610080e7816 */ /* 0x000fe2000000000e */
[-C--:B------:R-:W-:Y:S01]  /*12260*/  FMUL R8, R222, R2.reuse ;  /* 0x00000002de087220 */ /* 0x080fe20000400000 */
[----:B------:R-:W-:Y:S02]  /*12270*/  F2FP.BF16.F32.PACK_AB R3, RZ, R3 ;  /* 0x00000003ff03723e */ /* 0x000fe400000010ff */
[----:B------:R-:W-:Y:S01]  /*12280*/  ISETP.GT.AND P1, PT, R0, 0x68, P2 ;  /* 0x000000680000780c */ /* 0x000fe20001724270 */
[----:B------:R-:W-:Y:S01]  /*12290*/  @P0 STG.E.U16 desc[UR36][R4.64+0xd0], R14 ;  /* 0x0000d00e04000986 */ /* 0x000fe2000c101524 */
[----:B0-----:R-:W-:Y:S01]  /*122a0*/  PRMT R11, R3, 0x7610, R11 ;  /* 0x00007610030b7816 */ /* 0x001fe2000000000b */
[----:B------:R-:W-:Y:S01]  /*122b0*/  FMUL R3, R219, R2 ;  /* 0x00000002db037220 */ /* 0x000fe20000400000 */
[----:B------:R-:W-:Y:S01]  /*122c0*/  F2FP.BF16.F32.PACK_AB R10, RZ, R8 ;  /* 0x00000008ff0a723e */ /* 0x000fe200000010ff */
[----:B------:R-:W-:Y:S01]  /*122d0*/  FMUL R8, R220, R2 ;  /* 0x00000002dc087220 */ /* 0x000fe20000400000 */
[C---:B------:R-:W-:Y:S01]  /*122e0*/  ISETP.GT.AND P0, PT, R0.reuse, 0x69, P2 ;  /* 0x000000690000780c */ /* 0x040fe20001704270 */
[----:B------:R0:W-:Y:S01]  /*122f0*/  @P4 STG.E.U16 desc[UR36][R4.64+0xd2], R9 ;  /* 0x0000d20904004986 */ /* 0x0001e2000c101524 */
[----:B------:R-:W-:-:S02]  /*12300*/  ISETP.GT.AND P5, PT, R0, 0x70, P3 ;  /* 0x000000700000780c */ /* 0x000fc40001fa4270 */
[----:B------:R-:W-:-:S04]  /*12310*/  F2FP.BF16.F32.PACK_AB R8, RZ, R8 ;  /* 0x00000008ff08723e */ /* 0x000fc800000010ff */
[----:B-1----:R-:W-:Y:S02]  /*12320*/  PRMT R12, R8, 0x7610, R12 ;  /* 0x00007610080c7816 */ /* 0x002fe4000000000c */
[----:B0-----:R-:W-:Y:S01]  /*12330*/  F2FP.BF16.F32.PACK_AB R9, RZ, R3 ;  /* 0x00000003ff09723e */ /* 0x001fe200000010ff */
[-C--:B------:R-:W-:Y:S01]  /*12340*/  FMUL R3, R218, R2.reuse ;  /* 0x00000002da037220 */ /* 0x080fe20000400000 */
[----:B------:R-:W-:Y:S01]  /*12350*/  FMUL R8, R217, R2 ;  /* 0x00000002d9087220 */ /* 0x000fe20000400000 */
[----:B------:R0:W-:Y:S03]  /*12360*/  @P1 STG.E.U16 desc[UR36][R6.64+0xd0], R10 ;  /* 0x0000d00a06001986 */ /* 0x0001e6000c101524 */
[----:B------:R-:W-:Y:S01]  /*12370*/  F2FP.BF16.F32.PACK_AB R3, RZ, R3 ;  /* 0x00000003ff03723e */ /* 0x000fe200000010ff */
[----:B------:R1:W-:Y:S01]  /*12380*/  @P0 STG.E.U16 desc[UR36][R6.64+0xd2], R11 ;  /* 0x0000d20b06000986 */ /* 0x0003e2000c101524 */
[----:B------:R-:W-:-:S02]  /*12390*/  ISETP.GT.AND P1, PT, R0, 0x70, P2 ;  /* 0x000000700000780c */ /* 0x000fc40001724270 */
[----:B------:R-:W-:Y:S01]  /*123a0*/  F2FP.BF16.F32.PACK_AB R8, RZ, R8 ;  /* 0x00000008ff08723e */ /* 0x000fe200000010ff */
[----:B------:R2:W-:Y:S01]  /*123b0*/  @P5 STG.E.U16 desc[UR36][R4.64+0xe0], R12 ;  /* 0x0000e00c04005986 */ /* 0x0005e2000c101524 */
[----:B0-----:R-:W-:Y:S01]  /*123c0*/  PRMT R10, R9, 0x7610, R10 ;  /* 0x00007610090a7816 */ /* 0x001fe2000000000a */
[-C--:B------:R-:W-:Y:S01]  /*123d0*/  FMUL R9, R216, R2.reuse ;  /* 0x00000002d8097220 */ /* 0x080fe20000400000 */
[----:B-1----:R-:W-:Y:S01]  /*123e0*/  PRMT R11, R3, 0x7610, R11 ;  /* 0x00007610030b7816 */ /* 0x002fe2000000000b */
[----:B------:R-:W-:-:S03]  /*123f0*/  FMUL R3, R215, R2 ;  /* 0x00000002d7037220 */ /* 0x000fc60000400000 */
[----:B------:R-:W-:Y:S02]  /*12400*/  F2FP.BF16.F32.PACK_AB R9, RZ, R9 ;  /* 0x00000009ff09723e */ /* 0x000fe400000010ff */
[----:B--2---:R-:W-:Y:S02]  /*12410*/  PRMT R12, R8, 0x7610, R12 ;  /* 0x00007610080c7816 */ /* 0x004fe4000000000c */
[----:B------:R-:W-:Y:S01]  /*12420*/  F2FP.BF16.F32.PACK_AB R8, RZ, R3 ;  /* 0x00000003ff08723e */ /* 0x000fe200000010ff */
[----:B------:R-:W-:Y:S01]  /*12430*/  FMUL R3, R214, R2 ;  /* 0x00000002d6037220 */ /* 0x000fe20000400000 */
[C---:B------:R-:W-:Y:S02]  /*12440*/  ISETP.GT.AND P4, PT, R0.reuse, 0x71, P2 ;  /* 0x000000710000780c */ /* 0x040fe40001784270 */
[----:B------:R-:W-:Y:S01]  /*12450*/  ISETP.GT.AND P5, PT, R0, 0x78, P3 ;  /* 0x000000780000780c */ /* 0x000fe20001fa4270 */
[----:B------:R0:W-:Y:S01]  /*12460*/  @P6 STG.E.U16 desc[UR36][R4.64+0xe2], R10 ;  /* 0x0000e20a04006986 */ /* 0x0001e2000c101524 */
[----:B------:R-:W-:-:S02]  /*12470*/  PRMT R13, R9, 0x7610, R13 ;  /* 0x00007610090d7816 */ /* 0x000fc4000000000d */
[----:B------:R-:W-:Y:S01]  /*12480*/  F2FP.BF16.F32.PACK_AB R9, RZ, R3 ;  /* 0x00000003ff09723e */ /* 0x000fe200000010ff */
[----:B------:R1:W-:Y:S01]  /*12490*/  @P1 STG.E.U16 desc[UR36][R6.64+0xe0], R11 ;  /* 0x0000e00b06001986 */ /* 0x0003e2000c101524 */
[----:B------:R-:W-:Y:S01]  /*124a0*/  ISETP.GT.AND P0, PT, R0, 0x79, P3 ;  /* 0x000000790000780c */ /* 0x000fe20001f04270 */
[-C--:B------:R-:W-:Y:S01]  /*124b0*/  FMUL R3, R212, R2.reuse ;  /* 0x00000002d4037220 */ /* 0x080fe20000400000 */
[----:B------:R-:W-:Y:S02]  /*124c0*/  ISETP.GT.AND P1, PT, R0, 0x78, P2 ;  /* 0x000000780000780c */ /* 0x000fe40001724270 */
[----:B------:R-:W-:Y:S01]  /*124d0*/  PRMT R14, R8, 0x7610, R14 ;  /* 0x00007610080e7816 */ /* 0x000fe2000000000e */
[----:B------:R-:W-:Y:S01]  /*124e0*/  FMUL R8, R213, R2 ;  /* 0x00000002d5087220 */ /* 0x000fe20000400000 */
[----:B------:R-:W-:Y:S01]  /*124f0*/  F2FP.BF16.F32.PACK_AB R3, RZ, R3 ;  /* 0x00000003ff03723e */ /* 0x000fe200000010ff */
[----:B------:R2:W-:Y:S01]  /*12500*/  @P4 STG.E.U16 desc[UR36][R6.64+0xe2], R12 ;  /* 0x0000e20c06004986 */ /* 0x0005e2000c101524 */
[----:B------:R-:W-:-:S02]  /*12510*/  ISETP.GT.AND P4, PT, R0, 0x79, P2 ;  /* 0x000000790000780c */ /* 0x000fc40001784270 */
[----:B0-----:R-:W-:Y:S01]  /*12520*/  F2FP.BF16.F32.PACK_AB R10, RZ, R8 ;  /* 0x00000008ff0a723e */ /* 0x001fe200000010ff */
[----:B------:R-:W-:Y:S01]  /*12530*/  @P5 STG.E.U16 desc[UR36][R4.64+0xf0], R13 ;  /* 0x0000f00d04005986 */ /* 0x000fe2000c101524 */
[----:B-1----:R-:W-:Y:S01]  /*12540*/  PRMT R11, R3, 0x7610, R11 ;  /* 0x00007610030b7816 */ /* 0x002fe2000000000b */
[-C--:B------:R-:W-:Y:S01]  /*12550*/  FMUL R3, R210, R2.reuse ;  /* 0x00000002d2037220 */ /* 0x080fe20000400000 */
[----:B------:R-:W-:Y:S01]  /*12560*/  FMUL R8, R211, R2 ;  /* 0x00000002d3087220 */ /* 0x000fe20000400000 */
[C---:B------:R-:W-:Y:S01]  /*12570*/  ISETP.GT.AND P5, PT, R0.reuse, 0x80, P3 ;  /* 0x000000800000780c */ /* 0x040fe20001fa4270 */
[----:B------:R-:W-:Y:S01]  /*12580*/  @P0 STG.E.U16 desc[UR36][R4.64+0xf2], R14 ;  /* 0x0000f20e04000986 */ /* 0x000fe2000c101524 */
[----:B------:R-:W-:-:S03]  /*12590*/  ISETP.GT.AND P6, PT, R0, 0x81, P3 ;  /* 0x000000810000780c */ /* 0x000fc60001fc4270 */
[----:B------:R0:W-:Y:S01]  /*125a0*/  @P1 STG.E.U16 desc[UR36][R6.64+0xf0], R9 ;  /* 0x0000f00906001986 */ /* 0x0001e2000c101524 */
[----:B------:R-:W-:-:S04]  /*125b0*/  F2FP.BF16.F32.PACK_AB R8, RZ, R8 ;  /* 0x00000008ff08723e */ /* 0x000fc800000010ff */
[----:B--2---:R-:W-:Y:S01]  /*125c0*/  PRMT R12, R8, 0x7610, R12 ;  /* 0x00007610080c7816 */ /* 0x004fe2000000000c */
[-C--:B------:R-:W-:Y:S01]  /*125d0*/  FMUL R8, R208, R2.reuse ;  /* 0x00000002d0087220 */ /* 0x080fe20000400000 */
[----:B0-----:R-:W-:Y:S01]  /*125e0*/  F2FP.BF16.F32.PACK_AB R9, RZ, R3 ;  /* 0x00000003ff09723e */ /* 0x001fe200000010ff */
[----:B------:R-:W-:Y:S01]  /*125f0*/  FMUL R3, R209, R2 ;  /* 0x00000002d1037220 */ /* 0x000fe20000400000 */
[----:B------:R0:W-:Y:S01]  /*12600*/  @P4 STG.E.U16 desc[UR36][R6.64+0xf2], R10 ;  /* 0x0000f20a06004986 */ /* 0x0001e2000c101524 */
[----:B------:R-:W-:-:S03]  /*12610*/  ISETP.GT.AND P0, PT, R0, 0x80, P2 ;  /* 0x000000800000780c */ /* 0x000fc60001704270 */
[----:B------:R-:W-:Y:S01]  /*12620*/  F2FP.BF16.F32.PACK_AB R3, RZ, R3 ;  /* 0x00000003ff03723e */ /* 0x000fe200000010ff */
[----:B------:R1:W-:Y:S01]  /*12630*/  @P5 STG.E.U16 desc[UR36][R4.64+0x100], R11 ;  /* 0x0001000b04005986 */ /* 0x0003e2000c101524 */
[----:B------:R-:W-:Y:S02]  /*12640*/  ISETP.GT.AND P1, PT, R0, 0x81, P2 ;  /* 0x000000810000780c */ /* 0x000fe40001724270 */
[----:B------:R-:W-:Y:S01]  /*12650*/  F2FP.BF16.F32.PACK_AB R8, RZ, R8 ;  /* 0x00000008ff08723e */ /* 0x000fe200000010ff */
[----:B------:R2:W-:Y:S01]  /*12660*/  @P6 STG.E.U16 desc[UR36][R4.64+0x102], R12 ;  /* 0x0001020c04006986 */ /* 0x0005e2000c101524 */
[----:B0-----:R-:W-:Y:S01]  /*12670*/  PRMT R10, R9, 0x7610, R10 ;  /* 0x00007610090a7816 */ /* 0x001fe2000000000a */
[-C--:B------:R-:W-:Y:S01]  /*12680*/  FMUL R9, R207, R2.reuse ;  /* 0x00000002cf097220 */ /* 0x080fe20000400000 */
[----:B-1----:R-:W-:Y:S01]  /*12690*/  PRMT R11, R3, 0x7610, R11 ;  /* 0x00007610030b7816 */ /* 0x002fe2000000000b */
[----:B------:R-:W-:Y:S01]  /*126a0*/  FMUL R3, R206, R2 ;  /* 0x00000002ce037220 */ /* 0x000fe20000400000 */
[----:B------:R-:W-:-:S02]  /*126b0*/  ISETP.GT.AND P4, PT, R0, 0x88, P3 ;  /* 0x000000880000780c */ /* 0x000fc40001f84270 */
[----:B--2---:R-:W-:Y:S02]  /*126c0*/  PRMT R12, R8, 0x7610, R12 ;  /* 0x00007610080c7816 */ /* 0x004fe4000000000c */
[----:B------:R-:W-:Y:S01]  /*126d0*/  F2FP.BF16.F32.PACK_AB R8, RZ, R3 ;  /* 0x00000003ff08723e */ /* 0x000fe200000010ff */
[-C--:B------:R-:W-:Y:S01]  /*126e0*/  FMUL R3, R205, R2.reuse ;  /* 0x00000002cd037220 */ /* 0x080fe20000400000 */
[----:B------:R-:W-:Y:S02]  /*126f0*/  F2FP.BF16.F32.PACK_AB R9, RZ, R9 ;  /* 0x00000009ff09723e */ /* 0x000fe400000010ff */
[C---:B------:R-:W-:Y:S01]  /*12700*/  ISETP.GT.AND P5, PT, R0.reuse, 0x89, P3 ;  /* 0x000000890000780c */ /* 0x040fe20001fa4270 */
[----:B------:R0:W-:Y:S01]  /*12710*/  @P0 STG.E.U16 desc[UR36][R6.64+0x100], R10 ;  /* 0x0001000a06000986 */ /* 0x0001e2000c101524 */
[----:B------:R-:W-:Y:S02]  /*12720*/  PRMT R13, R9, 0x7610, R13 ;  /* 0x00007610090d7816 */ /* 0x000fe4000000000d */
[----:B------:R-:W-:Y:S01]  /*12730*/  F2FP.BF16.F32.PACK_AB R9, RZ, R3 ;  /* 0x00000003ff09723e */ /* 0x000fe200000010ff */
[----:B------:R1:W-:Y:S01]  /*12740*/  @P1 STG.E.U16 desc[UR36][R6.64+0x102], R11 ;  /* 0x0001020b06001986 */ /* 0x0003e2000c101524 */
[C---:B------:R-:W-:Y:S01]  /*12750*/  ISETP.GT.AND P0, PT, R0.reuse, 0x88, P2 ;  /* 0x000000880000780c */ /* 0x040fe20001704270 */
[----:B------:R-:W-:Y:S01]  /*12760*/  FMUL R3, R203, R2 ;  /* 0x00000002cb037220 */ /* 0x000fe20000400000 */
[----:B------:R-:W-:-:S02]  /*12770*/  ISETP.GT.AND P1, PT, R0, 0x89, P2 ;  /* 0x000000890000780c */ /* 0x000fc40001724270 */
[----:B------:R-:W-:Y:S01]  /*12780*/  PRMT R14, R8, 0x7610, R14 ;  /* 0x00007610080e7816 */ /* 0x000fe2000000000e */
[----:B------:R-:W-:Y:S01]  /*12790*/  FMUL R8, R204, R2 ;  /* 0x00000002cc087220 */ /* 0x000fe20000400000 */
[----:B------:R-:W-:Y:S01]  /*127a0*/  F2FP.BF16.F32.PACK_AB R3, RZ, R3 ;  /* 0x00000003ff03723e */ /* 0x000fe200000010ff */
[----:B------:R2:W-:Y:S01]  /*127b0*/  @P4 STG.E.U16 desc[UR36][R4.64+0x110], R12 ;  /* 0x0001100c04004986 */ /* 0x0005e2000c101524 */
[----:B------:R-:W-:Y:S02]  /*127c0*/  ISETP.GT.AND P4, PT, R0, 0x90, P3 ;  /* 0x000000900000780c */ /* 0x000fe40001f84270 */
        /* <DEDUP_REMOVED lines=9> */
[----:B------:R-:W-:Y:S02]  /*12860*/  F2FP.BF16.F32.PACK_AB R8, RZ, R8 ;  /* 0x00000008ff08723e */ /* 0x000fe400000010ff */
[----:B------:R-:W-:Y:S01]  /*12870*/  ISETP.GT.AND P1, PT, R0, 0x91, P2 ;  /* 0x000000910000780c */ /* 0x000fe20001724270 */
[----:B------:R1:W-:Y:S01]  /*12880*/  @P4 STG.E.U16 desc[UR36][R4.64+0x120], R10 ;  /* 0x0001200a04004986 */ /* 0x0003e2000c101524 */
[----:B--2---:R-:W-:Y:S01]  /*12890*/  PRMT R12, R8, 0x7610, R12 ;  /* 0x00007610080c7816 */ /* 0x004fe2000000000c */
[-C--:B------:R-:W-:Y:S01]  /*128a0*/  FMUL R8, R199, R2.reuse ;  /* 0x00000002c7087220 */ /* 0x080fe20000400000 */
[----:B0-----:R-:W-:Y:S01]  /*128b0*/  F2FP.BF16.F32.PACK_AB R9, RZ, R3 ;  /* 0x00000003ff09723e */ /* 0x001fe200000010ff */
[----:B------:R-:W-:Y:S01]  /*128c0*/  FMUL R3, R200, R2 ;  /* 0x00000002c8037220 */ /* 0x000fe20000400000 */
[----:B------:R-:W-:Y:S01]  /*128d0*/  ISETP.GT.AND P4, PT, R0, 0x98, P3 ;  /* 0x000000980000780c */ /* 0x000fe20001f84270 */
[----:B------:R0:W-:Y:S03]  /*128e0*/  @P5 STG.E.U16 desc[UR36][R4.64+0x122], R11 ;  /* 0x0001220b04005986 */ /* 0x0001e6000c101524 */
[----:B------:R-:W-:-:S02]  /*128f0*/  F2FP.BF16.F32.PACK_AB R3, RZ, R3 ;  /* 0x00000003ff03723e */ /* 0x000fc400000010ff */
[----:B-1----:R-:W-:Y:S01]  /*12900*/  PRMT R10, R9, 0x7610, R10 ;  /* 0x00007610090a7816 */ /* 0x002fe2000000000a */
[----:B------:R-:W-:Y:S01]  /*12910*/  FMUL R9, R198, R2 ;  /* 0x00000002c6097220 */ /* 0x000fe20000400000 */
[----:B------:R-:W-:Y:S01]  /*12920*/  F2FP.BF16.F32.PACK_AB R8, RZ, R8 ;  /* 0x00000008ff08723e */ /* 0x000fe200000010ff */
[----:B------:R1:W-:Y:S01]  /*12930*/  @P0 STG.E.U16 desc[UR36][R6.64+0x120], R12 ;  /* 0x0001200c06000986 */ /* 0x0003e2000c101524 */
[----:B0-----:R-:W-:Y:S01]  /*12940*/  PRMT R11, R3, 0x7610, R11 ;  /* 0x00007610030b7816 */ /* 0x001fe2000000000b */
[----:B------:R-:W-:Y:S01]  /*12950*/  FMUL R3, R197, R2 ;  /* 0x00000002c5037220 */ /* 0x000fe20000400000 */
[C---:B------:R-:W-:Y:S01]  /*12960*/  ISETP.GT.AND P5, PT, R0.reuse, 0x99, P3 ;  /* 0x000000990000780c */ /* 0x040fe20001fa4270 */
[----:B------:R0:W-:Y:S01]  /*12970*/  @P1 STG.E.U16 desc[UR36][R6.64+0x122], R10 ;  /* 0x0001220a06001986 */ /* 0x0001e2000c101524 */
[----:B------:R-:W-:Y:S02]  /*12980*/  ISETP.GT.AND P1, PT, R0, 0x98, P2 ;  /* 0x000000980000780c */ /* 0x000fe40001724270 */
[----:B------:R-:W-:-:S02]  /*12990*/  F2FP.BF16.F32.PACK_AB R9, RZ, R9 ;  /* 0x00000009ff09723e */ /* 0x000fc400000010ff */
[----:B-1----:R-:W-:Y:S02]  /*129a0*/  PRMT R12, R8, 0x7610, R12 ;  /* 0x00007610080c7816 */ /* 0x002fe4000000000c */
[----:B------:R-:W-:Y:S01]  /*129b0*/  F2FP.BF16.F32.PACK_AB R8, RZ, R3 ;  /* 0x00000003ff08723e */ /* 0x000fe200000010ff */
[-C--:B------:R-:W-:Y:S01]  /*129c0*/  FMUL R3, R196, R2.reuse ;  /* 0x00000002c4037220 */ /* 0x080fe20000400000 */
[C---:B------:R-:W-:Y:S01]  /*129d0*/  ISETP.GT.AND P0, PT, R0.reuse, 0x99, P2 ;  /* 0x000000990000780c */ /* 0x040fe20001704270 */
[----:B------:R1:W-:Y:S01]  /*129e0*/  @P4 STG.E.U16 desc[UR36][R4.64+0x130], R11 ;  /* 0x0001300b04004986 */ /* 0x0003e2000c101524 */
[----:B------:R-:W-:Y:S02]  /*129f0*/  ISETP.GT.AND P4, PT, R0, 0xa0, P3 ;  /* 0x000000a00000780c */ /* 0x000fe40001f84270 */
[----:B------:R-:W-:Y:S02]  /*12a00*/  PRMT R13, R9, 0x7610, R13 ;  /* 0x00007610090d7816 */ /* 0x000fe4000000000d */
        /* <DEDUP_REMOVED lines=68> */
[----:B------:R-:W-:Y:S02]  /*12e50*/  ISETP.GT.AND P1, PT, R0, 0xb8, P2 ;  /* 0x000000b80000780c */ /* 0x000fe40001724270 */
[----:B------:R-:W-:Y:S02]  /*12e60*/  F2FP.BF16.F32.PACK_AB R8, RZ, R8 ;  /* 0x00000008ff08723e */ /* 0x000fe400000010ff */
[----:B0-----:R-:W-:Y:S01]  /*12e70*/  PRMT R10, R9, 0x7610, R10 ;  /* 0x00007610090a7816 */ /* 0x001fe2000000000a */
[-C--:B------:R-:W-:Y:S01]  /*12e80*/  FMUL R9, R180, R2.reuse ;  /* 0x00000002b4097220 */ /* 0x080fe20000400000 */
[----:B-1----:R-:W-:Y:S01]  /*12e90*/  PRMT R11, R3, 0x7610, R11 ;  /* 0x00007610030b7816 */ /* 0x002fe2000000000b */
[----:B------:R-:W-:Y:S01]  /*12ea0*/  FMUL R3, R179, R2 ;  /* 0x00000002b3037220 */ /* 0x000fe20000400000 */
[----:B------:R0:W-:Y:S02]  /*12eb0*/  @P5 STG.E.U16 desc[UR36][R4.64+0x170], R12 ;  /* 0x0001700c04005986 */ /* 0x0001e4000c101524 */
[----:B------:R-:W-:-:S02]  /*12ec0*/  F2FP.BF16.F32.PACK_AB R9, RZ, R9 ;  /* 0x00000009ff09723e */ /* 0x000fc400000010ff */
[C---:B------:R-:W-:Y:S02]  /*12ed0*/  ISETP.GT.AND P4, PT, R0.reuse, 0xb9, P2 ;  /* 0x000000b90000780c */ /* 0x040fe40001784270 */
[----:B------:R-:W-:Y:S02]  /*12ee0*/  ISETP.GT.AND P5, PT, R0, 0xc0, P3 ;  /* 0x000000c00000780c */ /* 0x000fe40001fa4270 */
[----:B0-----:R-:W-:Y:S02]  /*12ef0*/  PRMT R12, R8, 0x7610, R12 ;  /* 0x00007610080c7816 */ /* 0x001fe4000000000c */
[----:B------:R-:W-:Y:S01]  /*12f00*/  F2FP.BF16.F32.PACK_AB R8, RZ, R3 ;  /* 0x00000003ff08723e */ /* 0x000fe200000010ff */
[----:B------:R-:W-:Y:S01]  /*12f10*/  FMUL R3, R178, R2 ;  /* 0x00000002b2037220 */ /* 0x000fe20000400000 */
[----:B------:R-:W-:Y:S01]  /*12f20*/  PRMT R13, R9, 0x7610, R13 ;  /* 0x00007610090d7816 */ /* 0x000fe2000000000d */
[----:B------:R0:W-:Y:S01]  /*12f30*/  @P6 STG.E.U16 desc[UR36][R4.64+0x172], R10 ;  /* 0x0001720a04006986 */ /* 0x0001e2000c101524 */
[----:B------:R-:W-:-:S02]  /*12f40*/  ISETP.GT.AND P0, PT, R0, 0xc1, P3 ;  /* 0x000000c10000780c */ /* 0x000fc40001f04270 */
[----:B------:R-:W-:Y:S01]  /*12f50*/  F2FP.BF16.F32.PACK_AB R9, RZ, R3 ;  /* 0x00000003ff09723e */ /* 0x000fe200000010ff */
[----:B------:R1:W-:Y:S01]  /*12f60*/  @P1 STG.E.U16 desc[UR36][R6.64+0x170], R11 ;  /* 0x0001700b06001986 */ /* 0x0003e2000c101524 */
[-C--:B------:R-:W-:Y:S01]  /*12f70*/  FMUL R3, R176, R2.reuse ;  /* 0x00000002b0037220 */ /* 0x080fe20000400000 */
[----:B------:R-:W-:Y:S02]  /*12f80*/  ISETP.GT.AND P1, PT, R0, 0xc0, P2 ;  /* 0x000000c00000780c */ /* 0x000fe40001724270 */
        /* <DEDUP_REMOVED lines=40> */
[C---:B------:R-:W-:Y:S01]  /*13210*/  ISETP.GT.AND P0, PT, R0.reuse, 0xd0, P2 ;  /* 0x000000d00000780c */ /* 0x040fe20001704270 */
        /* <DEDUP_REMOVED lines=11> */
[----:B------:R-:W-:Y:S01]  /*132d0*/  ISETP.GT.AND P5, PT, R0, 0xd9, P3 ;  /* 0x000000d90000780c */ /* 0x000fe20001fa4270 */
[----:B------:R-:W-:Y:S01]  /*132e0*/  FMUL R8, R166, R2 ;  /* 0x00000002a6087220 */ /* 0x000fe20000400000 */
[----:B------:R-:W-:Y:S01]  /*132f0*/  @P0 STG.E.U16 desc[UR36][R6.64+0x1a0], R14 ;  /* 0x0001a00e06000986 */ /* 0x000fe2000c101524 */
[----:B------:R-:W-:-:S03]  /*13300*/  ISETP.GT.AND P0, PT, R0, 0xd8, P2 ;  /* 0x000000d80000780c */ /* 0x000fc60001704270 */
[----:B------:R0:W-:Y:S01]  /*13310*/  @P1 STG.E.U16 desc[UR36][R6.64+0x1a2], R9 ;  /* 0x0001a20906001986 */ /* 0x0001e2000c101524 */
[----:B------:R-:W-:Y:S02]  /*13320*/  F2FP.BF16.F32.PACK_AB R8, RZ, R8 ;  /* 0x00000008ff08723e */ /* 0x000fe400000010ff */
[----:B------:R-:W-:Y:S02]  /*13330*/  ISETP.GT.AND P1, PT, R0, 0xd9, P2 ;  /* 0x000000d90000780c */ /* 0x000fe40001724270 */
        /* <DEDUP_REMOVED lines=16> */
[----:B------:R1:W-:Y:S01]  /*13440*/  @P1 STG.E.U16 desc[UR36][R6.64+0x1b2], R10 ;  /* 0x0001b20a06001986 */ /* 0x0003e2000c101524 */
[----:B------:R-:W-:Y:S02]  /*13450*/  ISETP.GT.AND P1, PT, R0, 0xe0, P2 ;  /* 0x000000e00000780c */ /* 0x000fe40001724270 */
[----:B0-----:R-:W-:Y:S02]  /*13460*/  PRMT R12, R8, 0x7610, R12 ;  /* 0x00007610080c7816 */ /* 0x001fe4000000000c */
[----:B------:R-:W-:Y:S01]  /*13470*/  F2FP.BF16.F32.PACK_AB R8, RZ, R3 ;  /* 0x00000003ff08723e */ /* 0x000fe200000010ff */
[-C--:B------:R-:W-:Y:S01]  /*13480*/  FMUL R3, R160, R2.reuse ;  /* 0x00000002a0037220 */ /* 0x080fe20000400000 */
[----:B------:R-:W-:Y:S01]  /*13490*/  ISETP.GT.AND P0, PT, R0, 0xe1, P2 ;  /* 0x000000e10000780c */ /* 0x000fe20001704270 */
[----:B------:R0:W-:Y:S01]  /*134a0*/  @P4 STG.E.U16 desc[UR36][R4.64+0x1c0], R11 ;  /* 0x0001c00b04004986 */ /* 0x0001e2000c101524 */
[----:B-1----:R-:W-:Y:S02]  /*134b0*/  PRMT R10, R9, 0x7610, R10 ;  /* 0x00007610090a7816 */ /* 0x002fe4000000000a */
[----:B------:R-:W-:Y:S01]  /*134c0*/  PRMT R13, R8, 0x7610, R13 ;  /* 0x00007610080d7816 */ /* 0x000fe2000000000d */
[----:B------:R-:W-:Y:S01]  /*134d0*/  @P5 STG.E.U16 desc[UR36][R4.64+0x1c2], R12 ;  /* 0x0001c20c04005986 */ /* 0x000fe2000c101524 */
[----:B------:R-:W-:Y:S01]  /*134e0*/  FMUL R8, R159, R2 ;  /* 0x000000029f087220 */ /* 0x000fe20000400000 */
[----:B------:R-:W-:-:S02]  /*134f0*/  ISETP.GT.AND P4, PT, R0, 0xe8, P3 ;  /* 0x000000e80000780c */ /* 0x000fc40001f84270 */
[----:B------:R-:W-:Y:S01]  /*13500*/  F2FP.BF16.F32.PACK_AB R9, RZ, R3 ;  /* 0x00000003ff09723e */ /* 0x000fe200000010ff */
[----:B------:R-:W-:Y:S01]  /*13510*/  FMUL R3, R158, R2 ;  /* 0x000000029e037220 */ /* 0x000fe20000400000 */
[C---:B------:R-:W-:Y:S02]  /*13520*/  ISETP.GT.AND P5, PT, R0.reuse, 0xe9, P3 ;  /* 0x000000e90000780c */ /* 0x040fe40001fa4270 */
[----:B------:R-:W-:Y:S02]  /*13530*/  ISETP.GT.AND P6, PT, R0, 0xe8, P2 ;  /* 0x000000e80000780c */ /* 0x000fe400017c4270 */
[----:B------:R-:W-:Y:S01]  /*13540*/  F2FP.BF16.F32.PACK_AB R8, RZ, R8 ;  /* 0x00000008ff08723e */ /* 0x000fe200000010ff */
[----:B------:R1:W-:Y:S01]  /*13550*/  @P1 STG.E.U16 desc[UR36][R6.64+0x1c0], R10 ;  /* 0x0001c00a06001986 */ /* 0x0003e2000c101524 */
[----:B------:R-:W-:Y:S02]  /*13560*/  F2FP.BF16.F32.PACK_AB R3, RZ, R3 ;  /* 0x00000003ff03723e */ /* 0x000fe400000010ff */
[----:B0-----:R-:W-:-:S02]  /*13570*/  PRMT R11, R8, 0x7610, R11 ;  /* 0x00007610080b7816 */ /* 0x001fc4000000000b */
[----:B------:R-:W-:Y:S01]  /*13580*/  PRMT R18, R3, 0x7610, R18 ;  /* 0x0000761003127816 */ /* 0x000fe20000000012 */
[----:B------:R0:W-:Y:S01]  /*13590*/  @P0 STG.E.U16 desc[UR36][R6.64+0x1c2], R13 ;  /* 0x0001c20d06000986 */ /* 0x0001e2000c101524 */
[----:B-1----:R-:W-:Y:S01]  /*135a0*/  PRMT R10, R9, 0x7610, R10 ;  /* 0x00007610090a7816 */ /* 0x002fe2000000000a */
[----:B------:R-:W-:-:S04]  /*135b0*/  FMUL R3, R157, R2 ;  /* 0x000000029d037220 */ /* 0x000fc80000400000 */
[----:B------:R-:W-:Y:S01]  /*135c0*/  @P4 STG.E.U16 desc[UR36][R4.64+0x1d0], R10 ;  /* 0x0001d00a04004986 */ /* 0x000fe2000c101524 */
[----:B------:R-:W-:-:S03]  /*135d0*/  ISETP.GT.AND P4, PT, R0, 0xe9, P2 ;  /* 0x000000e90000780c */ /* 0x000fc60001784270 */
[----:B------:R1:W-:Y:S01]  /*135e0*/  @P5 STG.E.U16 desc[UR36][R4.64+0x1d2], R11 ;  /* 0x0001d20b04005986 */ /* 0x0003e2000c101524 */
[----:B------:R-:W-:-:S03]  /*135f0*/  ISETP.GT.AND P5, PT, R0, 0xf0, P3 ;  /* 0x000000f00000780c */ /* 0x000fc60001fa4270 */
[----:B------:R-:W-:Y:S01]  /*13600*/  @P6 STG.E.U16 desc[UR36][R6.64+0x1d0], R18 ;  /* 0x0001d01206006986 */ /* 0x000fe2000c101524 */
[----:B------:R-:W-:Y:S01]  /*13610*/  ISETP.GT.AND P6, PT, R0, 0xf1, P3 ;  /* 0x000000f10000780c */ /* 0x000fe20001fc4270 */
[-C--:B------:R-:W-:Y:S01]  /*13620*/  FMUL R8, R156, R2.reuse ;  /* 0x000000029c087220 */ /* 0x080fe20000400000 */
[----:B------:R-:W-:Y:S01]  /*13630*/  FMUL R9, R155, R2 ;  /* 0x000000029b097220 */ /* 0x000fe20000400000 */
[----:B0-----:R-:W-:-:S03]  /*13640*/  F2FP.BF16.F32.PACK_AB R13, RZ, R3 ;  /* 0x00000003ff0d723e */ /* 0x001fc600000010ff */
[----:B------:R-:W-:Y:S02]  /*13650*/  F2FP.BF16.F32.PACK_AB R14, RZ, R8 ;  /* 0x00000008ff0e723e */ /* 0x000fe400000010ff */
[----:B------:R-:W-:Y:S01]  /*13660*/  F2FP.BF16.F32.PACK_AB R15, RZ, R9 ;  /* 0x00000009ff0f723e */ /* 0x000fe200000010ff */
[----:B------:R-:W-:Y:S01]  /*13670*/  @P4 STG.E.U16 desc[UR36][R6.64+0x1d2], R13 ;  /* 0x0001d20d06004986 */ /* 0x000fe2000c101524 */
[----:B------:R-:W-:-:S03]  /*13680*/  ISETP.GT.AND P4, PT, R0, 0xf1, P2 ;  /* 0x000000f10000780c */ /* 0x000fc60001784270 */
[----:B------:R-:W-:Y:S04]  /*13690*/  @P5 STG.E.U16 desc[UR36][R4.64+0x1e0], R14 ;  /* 0x0001e00e04005986 */ /* 0x000fe8000c101524 */
[----:B------:R-:W-:Y:S01]  /*136a0*/  @P6 STG.E.U16 desc[UR36][R4.64+0x1e2], R15 ;  /* 0x0001e20f04006986 */ /* 0x000fe2000c101524 */
[----:B------:R-:W-:Y:S01]  /*136b0*/  ISETP.GT.AND P6, PT, R0, 0xf0, P2 ;  /* 0x000000f00000780c */ /* 0x000fe200017c4270 */
[-C--:B-1----:R-:W-:Y:S01]  /*136c0*/  FMUL R11, R154, R2.reuse ;  /* 0x000000029a0b7220 */ /* 0x082fe20000400000 */
[----:B------:R-:W-:-:S04]  /*136d0*/  FMUL R12, R23, R2 ;  /* 0x00000002170c7220 */ /* 0x000fc80000400000 */
[----:B------:R-:W-:Y:S02]  /*136e0*/  F2FP.BF16.F32.PACK_AB R11, RZ, R11 ;  /* 0x0000000bff0b723e */ /* 0x000fe400000010ff */
[----:B------:R-:W-:Y:S02]  /*136f0*/  F2FP.BF16.F32.PACK_AB R12, RZ, R12 ;  /* 0x0000000cff0c723e */ /* 0x000fe400000010ff */
[C---:B------:R-:W-:Y:S02]  /*13700*/  ISETP.GT.AND P5, PT, R0.reuse, 0xf8, P3 ;  /* 0x000000f80000780c */ /* 0x040fe40001fa4270 */
[----:B------:R-:W-:Y:S01]  /*13710*/  ISETP.GT.AND P3, PT, R0, 0xf9, P3 ;  /* 0x000000f90000780c */ /* 0x000fe20001f64270 */
[----:B------:R-:W-:Y:S01]  /*13720*/  @P6 STG.E.U16 desc[UR36][R6.64+0x1e0], R11 ;  /* 0x0001e00b06006986 */ /* 0x000fe2000c101524 */
[----:B------:R-:W-:-:S03]  /*13730*/  FMUL R10, R22, R2 ;  /* 0x00000002160a7220 */ /* 0x000fc60000400000 */
[----:B------:R0:W-:Y:S01]  /*13740*/  @P4 STG.E.U16 desc[UR36][R6.64+0x1e2], R12 ;  /* 0x0001e20c06004986 */ /* 0x0001e2000c101524 */
[----:B------:R-:W-:Y:S01]  /*13750*/  ISETP.GT.AND P4, PT, R0, 0xf8, P2 ;  /* 0x000000f80000780c */ /* 0x000fe20001784270 */
[-C--:B------:R-:W-:Y:S01]  /*13760*/  FMUL R9, R21, R2.reuse ;  /* 0x0000000215097220 */ /* 0x080fe20000400000 */
[-C--:B------:R-:W-:Y:S01]  /*13770*/  FMUL R8, R19, R2.reuse ;  /* 0x0000000213087220 */ /* 0x080fe20000400000 */
[----:B------:R-:W-:Y:S01]  /*13780*/  FMUL R3, R20, R2 ;  /* 0x0000000214037220 */ /* 0x000fe20000400000 */
[----:B------:R-:W-:Y:S02]  /*13790*/  F2FP.BF16.F32.PACK_AB R10, RZ, R10 ;  /* 0x0000000aff0a723e */ /* 0x000fe400000010ff */
[----:B------:R-:W-:Y:S02]  /*137a0*/  ISETP.GT.AND P2, PT, R0, 0xf9, P2 ;  /* 0x000000f90000780c */ /* 0x000fe40001744270 */
[----:B------:R-:W-:Y:S02]  /*137b0*/  F2FP.BF16.F32.PACK_AB R9, RZ, R9 ;  /* 0x00000009ff09723e */ /* 0x000fe400000010ff */
[----:B------:R-:W-:-:S02]  /*137c0*/  F2FP.BF16.F32.PACK_AB R8, RZ, R8 ;  /* 0x00000008ff08723e */ /* 0x000fc400000010ff */
[----:B------:R-:W-:Y:S01]  /*137d0*/  F2FP.BF16.F32.PACK_AB R3, RZ, R3 ;  /* 0x00000003ff03723e */ /* 0x000fe200000010ff */
[----:B------:R-:W-:Y:S01]  /*137e0*/  @P5 STG.E.U16 desc[UR36][R4.64+0x1f0], R10 ;  /* 0x0001f00a04005986 */ /* 0x000fe2000c101524 */
[----:B0-----:R-:W-:Y:S01]  /*137f0*/  PRMT R12, R8, 0x7610, R12 ;  /* 0x00007610080c7816 */ /* 0x001fe2000000000c */
[----:B------:R-:W-:Y:S01]  /*13800*/  @P4 IMAD.MOV.U32 R8, RZ, RZ, R6 ;  /* 0x000000ffff084224 */ /* 0x000fe200078e0006 */
[----:B------:R-:W-:Y:S01]  /*13810*/  PRMT R11, R3, 0x7610, R11 ;  /* 0x00007610030b7816 */ /* 0x000fe2000000000b */
[----:B------:R0:W-:Y:S01]  /*13820*/  @P3 STG.E.U16 desc[UR36][R4.64+0x1f2], R9 ;  /* 0x0001f20904003986 */ /* 0x0001e2000c101524 */
[----:B------:R-:W-:Y:S01]  /*13830*/  USHF.L.U32 UR12, UR8, 0x8, URZ ;  /* 0x00000008080c7899 */ /* 0x000fe2000800063f */
[----:B------:R-:W-:Y:S01]  /*13840*/  ISETP.GT.AND P1, PT, R153, 0x80, PT ;  /* 0x000000809900780c */ /* 0x000fe20003f24270 */
[----:B------:R-:W-:Y:S01]  /*13850*/  USHF.L.U64.HI UR11, UR8, 0x8, UR9 ;  /* 0x00000008080b7899 */ /* 0x000fe20008010209 */
[----:B0-----:R-:W-:-:S03]  /*13860*/  @P4 IMAD.MOV.U32 R9, RZ, RZ, R7 ;  /* 0x000000ffff094224 */ /* 0x001fc600078e0007 */
[----:B------:R-:W-:Y:S02]  /*13870*/  IMAD.U32 R3, RZ, RZ, UR12 ;  /* 0x0000000cff037e24 */ /* 0x000fe4000f8e00ff */
[----:B------:R0:W-:Y:S01]  /*13880*/  @P4 STG.E.U16 desc[UR36][R8.64+0x1f0], R11 ;  /* 0x0001f00b08004986 */ /* 0x0001e2000c101524 */
[C---:B------:R-:W-:Y:S02]  /*13890*/  ISETP.GT.AND P3, PT, R0.reuse, RZ, P1 ;  /* 0x000000ff0000720c */ /* 0x040fe40000f64270 */
[----:B------:R-:W-:Y:S01]  /*138a0*/  ISETP.GT.AND P4, PT, R0, 0x1, P1 ;  /* 0x000000010000780c */ /* 0x000fe20000f84270 */
[-C--:B------:R-:W-:Y:S01]  /*138b0*/  FMUL R24, R24, R2.reuse ;  /* 0x0000000218187220 */ /* 0x080fe20000400000 */
[----:B------:R-:W-:Y:S01]  /*138c0*/  FMUL R25, R25, R2 ;  /* 0x0000000219197220 */ /* 0x000fe20000400000 */
[----:B0-----:R-:W-:Y:S01]  /*138d0*/  @P2 IMAD.MOV.U32 R8, RZ, RZ, R6 ;  /* 0x000000ffff082224 */ /* 0x001fe200078e0006 */
[----:B------:R-:W-:Y:S01]  /*138e0*/  @P2 MOV R9, R7 ;  /* 0x0000000700092202 */ /* 0x000fe20000000f00 */
[----:B------:R-:W-:-:S04]  /*138f0*/  IMAD.U32 R7, RZ, RZ, UR11 ;  /* 0x0000000bff077e24 */ /* 0x000fc8000f8e00ff */
[----:B------:R0:W-:Y:S01]  /*13900*/  @P2 STG.E.U16 desc[UR36][R8.64+0x1f2], R12 ;  /* 0x0001f20c08002986 */ /* 0x0001e2000c101524 */
[C---:B------:R-:W-:Y:S02]  /*13910*/  IADD3 R6, P2, P6, R4.reuse, UR5, R3 ;  /* 0x0000000504067c10 */ /* 0x040fe4000fe5e003 */
[----:B------:R-:W-:Y:S02]  /*13920*/  IADD3 R4, P5, R4, UR12, RZ ;  /* 0x0000000c04047c10 */ /* 0x000fe4000ffbe0ff */
[----:B------:R-:W-:Y:S02]  /*13930*/  IADD3.X R7, R5, UR4, R7, P2, P6 ;  /* 0x0000000405077c10 */ /* 0x000fe400097ec407 */
[----:B------:R-:W-:Y:S02]  /*13940*/  ISETP.GT.AND P0, PT, R153, 0x88, PT ;  /* 0x000000889900780c */ /* 0x000fe40003f04270 */
[----:B------:R-:W-:Y:S02]  /*13950*/  F2FP.BF16.F32.PACK_AB R24, RZ, R24 ;  /* 0x00000018ff18723e */ /* 0x000fe400000010ff */
[----:B------:R-:W-:-:S02]  /*13960*/  IADD3.X R5, R5, UR11, RZ, P5, !PT ;  /* 0x0000000b05057c10 */ /* 0x000fc4000affe4ff */
[----:B------:R-:W-:Y:S02]  /*13970*/  F2FP.BF16.F32.PACK_AB R25, RZ, R25 ;  /* 0x00000019ff19723e */ /* 0x000fe400000010ff */
[C---:B------:R-:W-:Y:S01]  /*13980*/  ISETP.GT.AND P2, PT, R0.reuse, RZ, P0 ;  /* 0x000000ff0000720c */ /* 0x040fe20000744270 */
[----:B------:R-:W-:Y:S01]  /*13990*/  @P3 STG.E.U16 desc[UR36][R4.64], R24 ;  /* 0x0000001804003986 */ /* 0x000fe2000c101524 */
[----:B------:R-:W-:Y:S01]  /*139a0*/  ISETP.GT.AND P3, PT, R0, 0x1, P0 ;  /* 0x000000010000780c */ /* 0x000fe20000764270 */
[-C--:B------:R-:W-:Y:S02]  /*139b0*/  FMUL R26, R26, R2.reuse ;  /* 0x000000021a1a7220 */ /* 0x080fe40000400000 */
[----:B------:R-:W-:Y:S01]  /*139c0*/  @P4 STG.E.U16 desc[UR36][R4.64+0x2], R25 ;  /* 0x0000021904004986 */ /* 0x000fe2000c101524 */
[----:B------:R-:W-:Y:S01]  /*139d0*/  ISETP.GT.AND P4, PT, R0, 0x8, P1 ;  /* 0x000000080000780c */ /* 0x000fe20000f84270 */
[-C--:B------:R-:W-:Y:S01]  /*139e0*/  FMUL R27, R27, R2.reuse ;  /* 0x000000021b1b7220 */ /* 0x080fe20000400000 */
[----:B0-----:R-:W-:Y:S01]  /*139f0*/  IADD3 R8, P5, R4, UR5, RZ ;  /* 0x0000000504087c10 */ /* 0x001fe2000ffbe0ff */
[----:B------:R-:W-:Y:S01]  /*13a00*/  FMUL R28, R28, R2 ;  /* 0x000000021c1c7220 */ /* 0x000fe20000400000 */
[----:B------:R-:W-:-:S02]  /*13a10*/  F2FP.BF16.F32.PACK_AB R26, RZ, R26 ;  /* 0x0000001aff1a723e */ /* 0x000fc400000010ff */
[----:B------:R-:W-:Y:S02]  /*13a20*/  IADD3.X R9, R5, UR4, RZ, P5, !PT ;  /* 0x0000000405097c10 */ /* 0x000fe4000affe4ff */
[----:B------:R-:W-:Y:S02]  /*13a30*/  F2FP.BF16.F32.PACK_AB R27, RZ, R27 ;  /* 0x0000001bff1b723e */ /* 0x000fe400000010ff */
[----:B------:R-:W-:Y:S01]  /*13a40*/  F2FP.BF16.F32.PACK_AB R28, RZ, R28 ;  /* 0x0000001cff1c723e */ /* 0x000fe200000010ff */
[----:B------:R-:W-:Y:S01]  /*13a50*/  @P2 STG.E.U16 desc[UR36][R8.64], R26 ;  /* 0x0000001a08002986 */ /* 0x000fe2000c101524 */
[C---:B------:R-:W-:Y:S02]  /*13a60*/  ISETP.GT.AND P5, PT, R0.reuse, 0x9, P1 ;  /* 0x000000090000780c */ /* 0x040fe40000fa4270 */
[C---:B------:R-:W-:Y:S01]  /*13a70*/  ISETP.GT.AND P2, PT, R0.reuse, 0x8, P0 ;  /* 0x000000080000780c */ /* 0x040fe20000744270 */
[----:B------:R-:W-:Y:S01]  /*13a80*/  @P3 STG.E.U16 desc[UR36][R8.64+0x2], R27 ;  /* 0x0000021b08003986 */ /* 0x000fe2000c101524 */
[-C--:B------:R-:W-:Y:S01]  /*13a90*/  FMUL R29, R29, R2.reuse ;  /* 0x000000021d1d7220 */ /* 0x080fe20000400000 */
[----:B------:R-:W-:Y:S01]  /*13aa0*/  ISETP.GT.AND P3, PT, R0, 0x9, P0 ;  /* 0x000000090000780c */ /* 0x000fe20000764270 */
[-C--:B------:R-:W-:Y:S01]  /*13ab0*/  FMUL R30, R30, R2.reuse ;  /* 0x000000021e1e7220 */ /* 0x080fe20000400000 */
[----:B------:R-:W-:Y:S01]  /*13ac0*/  @P4 STG.E.U16 desc[UR36][R4.64+0x10], R28 ;  /* 0x0000101c04004986 */ /* 0x000fe2000c101524 */
[----:B------:R-:W-:Y:S01]  /*13ad0*/  ISETP.GT.AND P4, PT, R0, 0x10, P1 ;  /* 0x000000100000780c */ /* 0x000fe20000f84270 */
[-C--:B------:R-:W-:Y:S01]  /*13ae0*/  FMUL R31, R31, R2.reuse ;  /* 0x000000021f1f7220 */ /* 0x080fe20000400000 */
[----:B------:R-:W-:Y:S01]  /*13af0*/  IADD3 R10, P6, R4, UR5, RZ ;  /* 0x00000005040a7c10 */ /* 0x000fe2000ffde0ff */
[----:B------:R-:W-:Y:S01]  /*13b00*/  FMUL R32, R32, R2 ;  /* 0x0000000220207220 */ /* 0x000fe20000400000 */
[----:B------:R-:W-:-:S02]  /*13b10*/  F2FP.BF16.F32.PACK_AB R29, RZ, R29 ;  /* 0x0000001dff1d723e */ /* 0x000fc400000010ff */
[----:B------:R-:W-:Y:S02]  /*13b20*/  F2FP.BF16.F32.PACK_AB R30, RZ, R30 ;  /* 0x0000001eff1e723e */ /* 0x000fe400000010ff */
[----:B------:R-:W-:Y:S02]  /*13b30*/  IADD3.X R11, R5, UR4, RZ, P6, !PT ;  /* 0x00000004050b7c10 */ /* 0x000fe4000b7fe4ff */
[----:B------:R-:W-:Y:S01]  /*13b40*/  F2FP.BF16.F32.PACK_AB R31, RZ, R31 ;  /* 0x0000001fff1f723e */ /* 0x000fe200000010ff */
[----:B------:R-:W-:Y:S01]  /*13b50*/  @P5 STG.E.U16 desc[UR36][R4.64+0x12], R29 ;  /* 0x0000121d04005986 */ /* 0x000fe2000c101524 */
[----:B------:R-:W-:Y:S02]  /*13b60*/  F2FP.BF16.F32.PACK_AB R32, RZ, R32 ;  /* 0x00000020ff20723e */ /* 0x000fe400000010ff */
[C---:B------:R-:W-:Y:S01]  /*13b70*/  ISETP.GT.AND P5, PT, R0.reuse, 0x11, P1 ;  /* 0x000000110000780c */ /* 0x040fe20000fa4270 */
[----:B------:R-:W-:Y:S01]  /*13b80*/  @P2 STG.E.U16 desc[UR36][R10.64+0x10], R30 ;  /* 0x0000101e0a002986 */ /* 0x000fe2000c101524 */
[----:B------:R-:W-:Y:S01]  /*13b90*/  ISETP.GT.AND P2, PT, R0, 0x10, P0 ;  /* 0x000000100000780c */ /* 0x000fe20000744270 */
[----:B------:R-:W-:-:S02]  /*13ba0*/  FMUL R33, R33, R2 ;  /* 0x0000000221217220 */ /* 0x000fc40000400000 */
[----:B------:R-:W-:Y:S01]  /*13bb0*/  @P3 STG.E.U16 desc[UR36][R6.64+0x12], R31 ;  /* 0x0000121f06003986 */ /* 0x000fe2000c101524 */
[----:B------:R-:W-:Y:S01]  /*13bc0*/  ISETP.GT.AND P3, PT, R0, 0x11, P0 ;  /* 0x000000110000780c */ /* 0x000fe20000764270 */
[-C--:B------:R-:W-:Y:S02]  /*13bd0*/  FMUL R34, R34, R2.reuse ;  /* 0x0000000222227220 */ /* 0x080fe40000400000 */
[----:B------:R-:W-:Y:S01]  /*13be0*/  @P4 STG.E.U16 desc[UR36][R4.64+0x20], R32 ;  /* 0x0000202004004986 */ /* 0x000fe2000c101524 */
[----:B------:R-:W-:Y:S01]  /*13bf0*/  ISETP.GT.AND P4, PT, R0, 0x18, P1 ;  /* 0x000000180000780c */ /* 0x000fe20000f84270 */
[-C--:B------:R-:W-:Y:S01]  /*13c00*/  FMUL R35, R35, R2.reuse ;  /* 0x0000000223237220 */ /* 0x080fe20000400000 */
[----:B------:R-:W-:Y:S01]  /*13c10*/  FMUL R36, R36, R2 ;  /* 0x0000000224247220 */ /* 0x000fe20000400000 */
[----:B------:R-:W-:Y:S02]  /*13c20*/  F2FP.BF16.F32.PACK_AB R33, RZ, R33 ;  /* 0x00000021ff21723e */ /* 0x000fe400000010ff */
[----:B------:R-:W-:-:S02]  /*13c30*/  F2FP.BF16.F32.PACK_AB R34, RZ, R34 ;  /* 0x00000022ff22723e */ /* 0x000fc400000010ff */
[----:B------:R-:W-:Y:S01]  /*13c40*/  F2FP.BF16.F32.PACK_AB R35, RZ, R35 ;  /* 0x00000023ff23723e */ /* 0x000fe200000010ff */
[----:B------:R-:W-:Y:S01]  /*13c50*/  @P5 STG.E.U16 desc[UR36][R4.64+0x22], R33 ;  /* 0x0000222104005986 */ /* 0x000fe2000c101524 */
[----:B------:R-:W-:Y:S02]  /*13c60*/  F2FP.BF16.F32.PACK_AB R36, RZ, R36 ;  /* 0x00000024ff24723e */ /* 0x000fe400000010ff */
[C---:B------:R-:W-:Y:S01]  /*13c70*/  ISETP.GT.AND P5, PT, R0.reuse, 0x19, P1 ;  /* 0x000000190000780c */ /* 0x040fe20000fa4270 */
[----:B------:R-:W-:Y:S01]  /*13c80*/  @P2 STG.E.U16 desc[UR36][R6.64+0x20], R34 ;  /* 0x0000202206002986 */ /* 0x000fe2000c101524 */
[C---:B------:R-:W-:Y:S01]  /*13c90*/  ISETP.GT.AND P2, PT, R0.reuse, 0x18, P0 ;  /* 0x000000180000780c */ /* 0x040fe20000744270 */
[-C--:B------:R-:W-:Y:S02]  /*13ca0*/  FMUL R37, R37, R2.reuse ;  /* 0x0000000225257220 */ /* 0x080fe40000400000 */
[----:B------:R-:W-:Y:S01]  /*13cb0*/  @P3 STG.E.U16 desc[UR36][R6.64+0x22], R35 ;  /* 0x0000222306003986 */ /* 0x000fe2000c101524 */
[----:B------:R-:W-:Y:S01]  /*13cc0*/  ISETP.GT.AND P3, PT, R0, 0x19, P0 ;  /* 0x000000190000780c */ /* 0x000fe20000764270 */
[----:B------:R-:W-:-:S02]  /*13cd0*/  FMUL R38, R38, R2 ;  /* 0x0000000226267220 */ /* 0x000fc40000400000 */
[----:B------:R-:W-:Y:S01]  /*13ce0*/  @P4 STG.E.U16 desc[UR36][R4.64+0x30], R36 ;  /* 0x0000302404004986 */ /* 0x000fe2000c101524 */
[----:B------:R-:W-:Y:S01]  /*13cf0*/  ISETP.GT.AND P4, PT, R0, 0x20, P1 ;  /* 0x000000200000780c */ /* 0x000fe20000f84270 */
[-C--:B------:R-:W-:Y:S01]  /*13d00*/  FMUL R39, R39, R2.reuse ;  /* 0x0000000227277220 */ /* 0x080fe20000400000 */
[----:B------:R-:W-:Y:S01]  /*13d10*/  FMUL R40, R40, R2 ;  /* 0x0000000228287220 */ /* 0x000fe20000400000 */
[----:B------:R-:W-:Y:S02]  /*13d20*/  F2FP.BF16.F32.PACK_AB R37, RZ, R37 ;  /* 0x00000025ff25723e */ /* 0x000fe400000010ff */
[----:B------:R-:W-:Y:S02]  /*13d30*/  F2FP.BF16.F32.PACK_AB R38, RZ, R38 ;  /* 0x00000026ff26723e */ /* 0x000fe400000010ff */
[----:B------:R-:W-:Y:S01]  /*13d40*/  F2FP.BF16.F32.PACK_AB R39, RZ, R39 ;  /* 0x00000027ff27723e */ /* 0x000fe200000010ff */
[----:B------:R-:W-:Y:S01]  /*13d50*/  @P5 STG.E.U16 desc[UR36][R4.64+0x32], R37 ;  /* 0x0000322504005986 */ /* 0x000fe2000c101524 */
[----:B------:R-:W-:-:S02]  /*13d60*/  F2FP.BF16.F32.PACK_AB R40, RZ, R40 ;  /* 0x00000028ff28723e */ /* 0x000fc400000010ff */
[C---:B------:R-:W-:Y:S01]  /*13d70*/  ISETP.GT.AND P5, PT, R0.reuse, 0x21, P1 ;  /* 0x000000210000780c */ /* 0x040fe20000fa4270 */
[----:B------:R-:W-:Y:S01]  /*13d80*/  @P2 STG.E.U16 desc[UR36][R6.64+0x30], R38 ;  /* 0x0000302606002986 */ /* 0x000fe2000c101524 */
[C---:B------:R-:W-:Y:S01]  /*13d90*/  ISETP.GT.AND P2, PT, R0.reuse, 0x20, P0 ;  /* 0x000000200000780c */ /* 0x040fe20000744270 */
[-C--:B------:R-:W-:Y:S02]  /*13da0*/  FMUL R41, R41, R2.reuse ;  /* 0x0000000229297220 */ /* 0x080fe40000400000 */
[----:B------:R-:W-:Y:S01]  /*13db0*/  @P3 STG.E.U16 desc[UR36][R6.64+0x32], R39 ;  /* 0x0000322706003986 */ /* 0x000fe2000c101524 */
[----:B------:R-:W-:Y:S01]  /*13dc0*/  ISETP.GT.AND P3, PT, R0, 0x21, P0 ;  /* 0x000000210000780c */ /* 0x000fe20000764270 */
[-C--:B------:R-:W-:Y:S02]  /*13dd0*/  FMUL R42, R42, R2.reuse ;  /* 0x000000022a2a7220 */ /* 0x080fe40000400000 */
[----:B------:R-:W-:Y:S01]  /*13de0*/  @P4 STG.E.U16 desc[UR36][R4.64+0x40], R40 ;  /* 0x0000402804004986 */ /* 0x000fe2000c101524 */
[----:B------:R-:W-:Y:S01]  /*13df0*/  ISETP.GT.AND P4, PT, R0, 0x28, P1 ;  /* 0x000000280000780c */ /* 0x000fe20000f84270 */
[-C--:B------:R-:W-:Y:S01]  /*13e00*/  FMUL R43, R43, R2.reuse ;  /* 0x000000022b2b7220 */ /* 0x080fe20000400000 */
[----:B------:R-:W-:Y:S01]  /*13e10*/  FMUL R44, R44, R2 ;  /* 0x000000022c2c7220 */ /* 0x000fe20000400000 */
[----:B------:R-:W-:-:S02]  /*13e20*/  F2FP.BF16.F32.PACK_AB R41, RZ, R41 ;  /* 0x00000029ff29723e */ /* 0x000fc400000010ff */
[----:B------:R-:W-:Y:S02]  /*13e30*/  F2FP.BF16.F32.PACK_AB R42, RZ, R42 ;  /* 0x0000002aff2a723e */ /* 0x000fe400000010ff */
        /* <DEDUP_REMOVED lines=357> */
[----:B------:R-:W-:Y:S01]  /*15490*/  ISETP.GT.AND P2, PT, R0, 0xd8, P0 ;  /* 0x000000d80000780c */ /* 0x000fe20000744270 */
[-C--:B------:R-:W-:Y:S02]  /*154a0*/  FMUL R133, R133, R2.reuse ;  /* 0x0000000285857220 */ /* 0x080fe40000400000 */
[----:B------:R-:W-:Y:S01]  /*154b0*/  @P3 STG.E.U16 desc[UR36][R6.64+0x1a2], R131 ;  /* 0x0001a28306003986 */ /* 0x000fe2000c101524 */
[----:B------:R-:W-:-:S03]  /*154c0*/  FMUL R134, R134, R2 ;  /* 0x0000000286867220 */ /* 0x000fc60000400000 */
[----:B------:R-:W-:Y:S01]  /*154d0*/  @P4 STG.E.U16 desc[UR36][R4.64+0x1b0], R132 ;  /* 0x0001b08404004986 */ /* 0x000fe2000c101524 */
[C---:B------:R-:W-:Y:S01]  /*154e0*/  ISETP.GT.AND P4, PT, R0.reuse, 0xd9, P0 ;  /* 0x000000d90000780c */ /* 0x040fe20000784270 */
[----:B------:R-:W-:Y:S01]  /*154f0*/  FMUL R135, R135, R2 ;  /* 0x0000000287877220 */ /* 0x000fe20000400000 */
[----:B------:R-:W-:Y:S02]  /*15500*/  F2FP.BF16.F32.PACK_AB R133, RZ, R133 ;  /* 0x00000085ff85723e */ /* 0x000fe400000010ff */
[----:B------:R-:W-:Y:S02]  /*15510*/  F2FP.BF16.F32.PACK_AB R134, RZ, R134 ;  /* 0x00000086ff86723e */ /* 0x000fe400000010ff */
[----:B------:R-:W-:Y:S01]  /*15520*/  F2FP.BF16.F32.PACK_AB R135, RZ, R135 ;  /* 0x00000087ff87723e */ /* 0x000fe200000010ff */
[----:B------:R-:W-:Y:S01]  /*15530*/  @P5 STG.E.U16 desc[UR36][R4.64+0x1b2], R133 ;  /* 0x0001b28504005986 */ /* 0x000fe2000c101524 */
[----:B------:R-:W-:-:S03]  /*15540*/  ISETP.GT.AND P5, PT, R0, 0xe0, P1 ;  /* 0x000000e00000780c */ /* 0x000fc60000fa4270 */
[----:B------:R-:W-:Y:S01]  /*15550*/  @P2 STG.E.U16 desc[UR36][R6.64+0x1b0], R134 ;  /* 0x0001b08606002986 */ /* 0x000fe2000c101524 */
[----:B------:R-:W-:Y:S01]  /*15560*/  ISETP.GT.AND P2, PT, R0, 0xe1, P1 ;  /* 0x000000e10000780c */ /* 0x000fe20000f44270 */
[-C--:B------:R-:W-:Y:S01]  /*15570*/  FMUL R136, R136, R2.reuse ;  /* 0x0000000288887220 */ /* 0x080fe20000400000 */
[C---:B------:R-:W-:Y:S01]  /*15580*/  ISETP.GT.AND P3, PT, R0.reuse, 0xe0, P0 ;  /* 0x000000e00000780c */ /* 0x040fe20000764270 */
[----:B------:R-:W-:Y:S01]  /*15590*/  @P4 STG.E.U16 desc[UR36][R6.64+0x1b2], R135 ;  /* 0x0001b28706004986 */ /* 0x000fe2000c101524 */
[-C--:B------:R-:W-:Y:S01]  /*155a0*/  FMUL R137, R137, R2.reuse ;  /* 0x0000000289897220 */ /* 0x080fe20000400000 */
[----:B------:R-:W-:Y:S01]  /*155b0*/  ISETP.GT.AND P4, PT, R0, 0xe1, P0 ;  /* 0x000000e10000780c */ /* 0x000fe20000784270 */
[-C--:B------:R-:W-:Y:S01]  /*155c0*/  FMUL R138, R138, R2.reuse ;  /* 0x000000028a8a7220 */ /* 0x080fe20000400000 */
[----:B------:R-:W-:Y:S01]  /*155d0*/  FMUL R139, R139, R2 ;  /* 0x000000028b8b7220 */ /* 0x000fe20000400000 */
[----:B------:R-:W-:Y:S02]  /*155e0*/  F2FP.BF16.F32.PACK_AB R136, RZ, R136 ;  /* 0x00000088ff88723e */ /* 0x000fe400000010ff */
[----:B------:R-:W-:-:S02]  /*155f0*/  F2FP.BF16.F32.PACK_AB R137, RZ, R137 ;  /* 0x00000089ff89723e */ /* 0x000fc400000010ff */
[----:B------:R-:W-:Y:S02]  /*15600*/  F2FP.BF16.F32.PACK_AB R138, RZ, R138 ;  /* 0x0000008aff8a723e */ /* 0x000fe400000010ff */
[----:B------:R-:W-:Y:S01]  /*15610*/  F2FP.BF16.F32.PACK_AB R139, RZ, R139 ;  /* 0x0000008bff8b723e */ /* 0x000fe200000010ff */
[----:B------:R-:W-:Y:S01]  /*15620*/  @P5 STG.E.U16 desc[UR36][R4.64+0x1c0], R136 ;  /* 0x0001c08804005986 */ /* 0x000fe2000c101524 */
[----:B------:R-:W-:-:S03]  /*15630*/  ISETP.GT.AND P5, PT, R0, 0xe9, P1 ;  /* 0x000000e90000780c */ /* 0x000fc60000fa4270 */
[----:B------:R-:W-:Y:S01]  /*15640*/  @P2 STG.E.U16 desc[UR36][R4.64+0x1c2], R137 ;  /* 0x0001c28904002986 */ /* 0x000fe2000c101524 */
[C---:B------:R-:W-:Y:S02]  /*15650*/  ISETP.GT.AND P2, PT, R0.reuse, 0xe8, P1 ;  /* 0x000000e80000780c */ /* 0x040fe40000f44270 */
[C---:B------:R-:W-:Y:S01]  /*15660*/  ISETP.GT.AND P6, PT, R0.reuse, 0xe8, P0 ;  /* 0x000000e80000780c */ /* 0x040fe200007c4270 */
[----:B------:R-:W-:Y:S01]  /*15670*/  @P3 STG.E.U16 desc[UR36][R6.64+0x1c0], R138 ;  /* 0x0001c08a06003986 */ /* 0x000fe2000c101524 */
[----:B------:R-:W-:Y:S01]  /*15680*/  ISETP.GT.AND P3, PT, R0, 0xe9, P0 ;  /* 0x000000e90000780c */ /* 0x000fe20000764270 */
[-C--:B------:R-:W-:Y:S01]  /*15690*/  FMUL R140, R140, R2.reuse ;  /* 0x000000028c8c7220 */ /* 0x080fe20000400000 */
[-C--:B------:R-:W-:Y:S01]  /*156a0*/  FMUL R141, R141, R2.reuse ;  /* 0x000000028d8d7220 */ /* 0x080fe20000400000 */
[----:B------:R-:W-:Y:S01]  /*156b0*/  @P4 STG.E.U16 desc[UR36][R6.64+0x1c2], R139 ;  /* 0x0001c28b06004986 */ /* 0x000fe2000c101524 */
[----:B------:R-:W-:Y:S01]  /*156c0*/  ISETP.GT.AND P4, PT, R0, 0xf0, P1 ;  /* 0x000000f00000780c */ /* 0x000fe20000f84270 */
[-C--:B------:R-:W-:Y:S01]  /*156d0*/  FMUL R142, R142, R2.reuse ;  /* 0x000000028e8e7220 */ /* 0x080fe20000400000 */
[-C--:B------:R-:W-:Y:S01]  /*156e0*/  FMUL R143, R143, R2.reuse ;  /* 0x000000028f8f7220 */ /* 0x080fe20000400000 */
[----:B------:R-:W-:Y:S01]  /*156f0*/  FMUL R144, R144, R2 ;  /* 0x0000000290907220 */ /* 0x000fe20000400000 */
[----:B------:R-:W-:-:S02]  /*15700*/  F2FP.BF16.F32.PACK_AB R140, RZ, R140 ;  /* 0x0000008cff8c723e */ /* 0x000fc400000010ff */
[----:B------:R-:W-:Y:S02]  /*15710*/  F2FP.BF16.F32.PACK_AB R141, RZ, R141 ;  /* 0x0000008dff8d723e */ /* 0x000fe400000010ff */
[----:B------:R-:W-:Y:S02]  /*15720*/  F2FP.BF16.F32.PACK_AB R142, RZ, R142 ;  /* 0x0000008eff8e723e */ /* 0x000fe400000010ff */
[----:B------:R-:W-:Y:S02]  /*15730*/  F2FP.BF16.F32.PACK_AB R143, RZ, R143 ;  /* 0x0000008fff8f723e */ /* 0x000fe400000010ff */
[----:B------:R-:W-:Y:S01]  /*15740*/  F2FP.BF16.F32.PACK_AB R144, RZ, R144 ;  /* 0x00000090ff90723e */ /* 0x000fe200000010ff */
[----:B------:R-:W-:Y:S01]  /*15750*/  @P2 STG.E.U16 desc[UR36][R4.64+0x1d0], R140 ;  /* 0x0001d08c04002986 */ /* 0x000fe2000c101524 */
[----:B------:R-:W-:-:S03]  /*15760*/  ISETP.GT.AND P2, PT, R0, 0xf1, P1 ;  /* 0x000000f10000780c */ /* 0x000fc60000f44270 */
[----:B------:R-:W-:Y:S01]  /*15770*/  @P5 STG.E.U16 desc[UR36][R4.64+0x1d2], R141 ;  /* 0x0001d28d04005986 */ /* 0x000fe2000c101524 */
[----:B------:R-:W-:-:S03]  /*15780*/  ISETP.GT.AND P5, PT, R0, 0xf0, P0 ;  /* 0x000000f00000780c */ /* 0x000fc600007a4270 */
[----:B------:R-:W-:Y:S01]  /*15790*/  @P6 STG.E.U16 desc[UR36][R6.64+0x1d0], R142 ;  /* 0x0001d08e06006986 */ /* 0x000fe2000c101524 */
[----:B------:R-:W-:-:S03]  /*157a0*/  FMUL R145, R145, R2 ;  /* 0x0000000291917220 */ /* 0x000fc60000400000 */
[----:B------:R-:W-:Y:S01]  /*157b0*/  @P3 STG.E.U16 desc[UR36][R6.64+0x1d2], R143 ;  /* 0x0001d28f06003986 */ /* 0x000fe2000c101524 */
[----:B------:R-:W-:-:S03]  /*157c0*/  ISETP.GT.AND P3, PT, R0, 0xf8, P1 ;  /* 0x000000f80000780c */ /* 0x000fc60000f64270 */
[----:B------:R-:W-:Y:S01]  /*157d0*/  @P4 STG.E.U16 desc[UR36][R4.64+0x1e0], R144 ;  /* 0x0001e09004004986 */ /* 0x000fe2000c101524 */
[----:B------:R-:W-:Y:S01]  /*157e0*/  ISETP.GT.AND P4, PT, R0, 0xf1, P0 ;  /* 0x000000f10000780c */ /* 0x000fe20000784270 */
[-C--:B------:R-:W-:Y:S01]  /*157f0*/  FMUL R146, R146, R2.reuse ;  /* 0x0000000292927220 */ /* 0x080fe20000400000 */
[C---:B------:R-:W-:Y:S01]  /*15800*/  ISETP.GT.AND P1, PT, R0.reuse, 0xf9, P1 ;  /* 0x000000f90000780c */ /* 0x040fe20000f24270 */
[-C--:B------:R-:W-:Y:S01]  /*15810*/  FMUL R147, R147, R2.reuse ;  /* 0x0000000293937220 */ /* 0x080fe20000400000 */
[----:B------:R-:W-:Y:S01]  /*15820*/  ISETP.GT.AND P6, PT, R0, 0xf8, P0 ;  /* 0x000000f80000780c */ /* 0x000fe200007c4270 */
[-C--:B------:R-:W-:Y:S01]  /*15830*/  FMUL R148, R148, R2.reuse ;  /* 0x0000000294947220 */ /* 0x080fe20000400000 */
[----:B------:R-:W-:Y:S01]  /*15840*/  FMUL R149, R149, R2 ;  /* 0x0000000295957220 */ /* 0x000fe20000400000 */
[----:B------:R-:W-:Y:S02]  /*15850*/  F2FP.BF16.F32.PACK_AB R145, RZ, R145 ;  /* 0x00000091ff91723e */ /* 0x000fe400000010ff */
[----:B------:R-:W-:-:S02]  /*15860*/  F2FP.BF16.F32.PACK_AB R146, RZ, R146 ;  /* 0x00000092ff92723e */ /* 0x000fc400000010ff */
[----:B------:R-:W-:Y:S02]  /*15870*/  ISETP.GT.AND P0, PT, R0, 0xf9, P0 ;  /* 0x000000f90000780c */ /* 0x000fe40000704270 */
[----:B------:R-:W-:Y:S01]  /*15880*/  F2FP.BF16.F32.PACK_AB R147, RZ, R147 ;  /* 0x00000093ff93723e */ /* 0x000fe200000010ff */
[----:B------:R-:W-:Y:S01]  /*15890*/  FMUL R150, R150, R2 ;  /* 0x0000000296967220 */ /* 0x000fe20000400000 */
[----:B------:R-:W-:Y:S02]  /*158a0*/  F2FP.BF16.F32.PACK_AB R148, RZ, R148 ;  /* 0x00000094ff94723e */ /* 0x000fe400000010ff */
[----:B------:R-:W-:Y:S01]  /*158b0*/  F2FP.BF16.F32.PACK_AB R149, RZ, R149 ;  /* 0x00000095ff95723e */ /* 0x000fe200000010ff */
[----:B------:R-:W-:Y:S01]  /*158c0*/  FMUL R151, R151, R2 ;  /* 0x0000000297977220 */ /* 0x000fe20000400000 */
[----:B------:R-:W-:Y:S01]  /*158d0*/  @P2 STG.E.U16 desc[UR36][R4.64+0x1e2], R145 ;  /* 0x0001e29104002986 */ /* 0x000fe2000c101524 */
[----:B------:R-:W-:-:S03]  /*158e0*/  F2FP.BF16.F32.PACK_AB R150, RZ, R150 ;  /* 0x00000096ff96723e */ /* 0x000fc600000010ff */
[----:B------:R-:W-:Y:S01]  /*158f0*/  @P5 STG.E.U16 desc[UR36][R6.64+0x1e0], R146 ;  /* 0x0001e09206005986 */ /* 0x000fe2000c101524 */
[----:B------:R-:W-:-:S03]  /*15900*/  F2FP.BF16.F32.PACK_AB R151, RZ, R151 ;  /* 0x00000097ff97723e */ /* 0x000fc600000010ff */
[----:B------:R-:W-:Y:S04]  /*15910*/  @P4 STG.E.U16 desc[UR36][R6.64+0x1e2], R147 ;  /* 0x0001e29306004986 */ /* 0x000fe8000c101524 */
[----:B------:R-:W-:Y:S04]  /*15920*/  @P3 STG.E.U16 desc[UR36][R4.64+0x1f0], R148 ;  /* 0x0001f09404003986 */ /* 0x000fe8000c101524 */
[----:B------:R0:W-:Y:S02]  /*15930*/  @P1 STG.E.U16 desc[UR36][R4.64+0x1f2], R149 ;  /* 0x0001f29504001986 */ /* 0x0001e4000c101524 */
[----:B0-----:R-:W-:-:S02]  /*15940*/  @P6 IMAD.MOV.U32 R4, RZ, RZ, R6 ;  /* 0x000000ffff046224 */ /* 0x001fc400078e0006 */
[----:B------:R-:W-:-:S05]  /*15950*/  @P6 IMAD.MOV.U32 R5, RZ, RZ, R7 ;  /* 0x000000ffff056224 */ /* 0x000fca00078e0007 */
[----:B------:R0:W-:Y:S04]  /*15960*/  @P6 STG.E.U16 desc[UR36][R4.64+0x1f0], R150 ;  /* 0x0001f09604006986 */ /* 0x0001e8000c101524 */
[----:B------:R0:W-:Y:S02]  /*15970*/  @P0 STG.E.U16 desc[UR36][R6.64+0x1f2], R151 ;  /* 0x0001f29706000986 */ /* 0x0001e4000c101524 */
.L_x_540:
[----:B------:R-:W-:Y:S05]  /*15980*/  BSYNC B0 ;  /* 0x0000000000007941 */ /* 0x000fea0003800000 */
.L_x_32:
[----:B0-----:R-:W2:Y:S04]  /*15990*/  LDL.LU R5, [R1+0x200] ;  /* 0x0002000001057983 */ /* 0x001ea80000300800 */
[----:B------:R-:W2:Y:S01]  /*159a0*/  LDL.LU R4, [R1+0x204] ;  /* 0x0002040001047983 */ /* 0x000ea20000300800 */
[----:B------:R-:W-:Y:S01]  /*159b0*/  ULDC UR4, c[0x0][0xc] ;  /* 0x0000030000047ab9 */ /* 0x000fe20000000800 */
[----:B------:R-:W-:Y:S01]  /*159c0*/  ULDC UR5, c[0x0][0x10] ;  /* 0x0000040000057ab9 */ /* 0x000fe20000000800 */
[----:B-----5:R-:W2:Y:S01]  /*159d0*/  LDC R3, c[0x0][0x14] ;  /* 0x00000500ff037b82 */ /* 0x020ea20000000800 */
[----:B------:R-:W-:Y:S01]  /*159e0*/  UIMAD.WIDE.U32 UR4, UR4, UR5, URZ ;  /* 0x00000005040472a5 */ /* 0x000fe2000f8e003f */
[----:B----4-:R-:W-:Y:S01]  /*159f0*/  PRMT R0, RZ, 0x7610, R0 ;  /* 0x00007610ff007816 */ /* 0x010fe20000000000 */
[----:B------:R-:W-:Y:S01]  /*15a00*/  UMOV UR42, 0xffffffff ;  /* 0xffffffff002a7882 */ /* 0x000fe20000000000 */
[----:B------:R-:W-:-:S03]  /*15a10*/  UMOV UR43, 0xffffffff ;  /* 0xffffffff002b7882 */ /* 0x000fc60000000000 */
[----:B--2---:R-:W-:-:S04]  /*15a20*/  IMAD.WIDE.U32 R4, R3, UR4, R4 ;  /* 0x0000000403047c25 */ /* 0x004fc8000f8e0004 */
[----:B------:R-:W-:Y:S01]  /*15a30*/  IMAD R3, R3, UR5, RZ ;  /* 0x0000000503037c24 */ /* 0x000fe2000f8e02ff */
[----:B------:R-:W-:Y:S01]  /*15a40*/  ULDC.64 UR4, c[0x0][0x650] ;  /* 0x0001940000047ab9 */ /* 0x000fe20000000a00 */
[----:B------:R-:W-:Y:S01]  /*15a50*/  IMAD.MOV.U32 R7, RZ, RZ, R4 ;  /* 0x000000ffff077224 */ /* 0x000fe200078e0004 */
[----:B------:R-:W-:Y:S01]  /*15a60*/  ISETP.GE.U32.AND P0, PT, R4, UR4, PT ;  /* 0x0000000404007c0c */ /* 0x000fe2000bf06070 */
[----:B------:R-:W-:-:S05]  /*15a70*/  IMAD.IADD R6, R5, 0x1, R3 ;  /* 0x0000000105067824 */ /* 0x000fca00078e0203 */
[----:B------:R0:W-:Y:S01]  /*15a80*/  STL [R1+0x200], R6 ;  /* 0x0002000601007387 */ /* 0x0001e20000100800 */
[----:B------:R-:W-:-:S03]  /*15a90*/  ISETP.GE.U32.AND.EX P0, PT, R6, UR5, PT, P0 ;  /* 0x0000000506007c0c */ /* 0x000fc6000bf06100 */
[----:B------:R0:W-:Y:S10]  /*15aa0*/  STL [R1+0x204], R7 ;  /* 0x0002040701007387 */ /* 0x0001f40000100800 */
[----:B0-----:R-:W-:Y:S05]  /*15ab0*/  @P0 BRA `(.L_x_541) ;  /* 0x0000000400880947 */ /* 0x001fea0003800000 */
[----:B------:R-:W0:Y:S01]  /*15ac0*/  S2UR UR6, SR_CTAID.X ;  /* 0x00000000000679c3 */ /* 0x000e220000002500 */
[----:B------:R-:W-:Y:S01]  /*15ad0*/  ULDC.64 UR12, c[0x0][0x628] ;  /* 0x00018a00000c7ab9 */ /* 0x000fe20000000a00 */
[----:B------:R-:W-:Y:S01]  /*15ae0*/  ULDC UR4, c[0x0][0x150] ;  /* 0x0000540000047ab9 */ /* 0x000fe20000000800 */
[----:B------:R-:W-:Y:S01]  /*15af0*/  ISETP.NE.U32.AND P0, PT, RZ, UR12, PT ;  /* 0x0000000cff007c0c */ /* 0x000fe2000bf05070 */
[----:B------:R-:W-:Y:S01]  /*15b00*/  ULDC UR15, c[0x0][0x630] ;  /* 0x00018c00000f7ab9 */ /* 0x000fe20000000800 */
[C---:B------:R-:W-:Y:S01]  /*15b10*/  R2UR UR16, R7.reuse ;  /* 0x00000000071072ca */ /* 0x040fe200000e0000 */
[----:B------:R-:W-:Y:S01]  /*15b20*/  ULDC UR19, c[0x0][0x154] ;  /* 0x0000550000137ab9 */ /* 0x000fe20000000800 */
[----:B------:R-:W-:Y:S01]  /*15b30*/  ISETP.NE.AND.EX P0, PT, RZ, UR13, PT, P0 ;  /* 0x0000000dff007c0c */ /* 0x000fe2000bf05300 */
[----:B------:R-:W2:Y:S01]  /*15b40*/  S2UR UR18, SR_CTAID.Y ;  /* 0x00000000001279c3 */ /* 0x000ea20000002600 */
[----:B------:R-:W-:Y:S02]  /*15b50*/  R2UR UR17, R6 ;  /* 0x00000000061172ca */ /* 0x000fe400000e0000 */
[----:B------:R-:W-:-:S02]  /*15b60*/  R2UR UR10, R7 ;  /* 0x00000000070a72ca */ /* 0x000fc400000e0000 */
[----:B------:R-:W-:Y:S02]  /*15b70*/  R2UR UR11, R6 ;  /* 0x00000000060b72ca */ /* 0x000fe400000e0000 */
[----:B0-----:R-:W-:-:S05]  /*15b80*/  I2FP.F32.U32 R0, UR6 ;  /* 0x0000000600007c45 */ /* 0x001fca0008201000 */
[----:B------:R-:W-:-:S04]  /*15b90*/  FMUL R0, R0, UR4 ;  /* 0x0000000400007c20 */ /* 0x000fc80008400000 */
[----:B------:R0:W4:Y:S01]  /*15ba0*/  F2I.U32.TRUNC.NTZ R3, R0 ;  /* 0x0000000000037305 */ /* 0x000122000020f000 */
[----:B--2---:R-:W-:Y:S05]  /*15bb0*/  @!P0 BRA `(.L_x_542) ;  /* 0x0000000000308947 */ /* 0x004fea0003800000 */
        /* <DEDUP_REMOVED lines=12> */
.L_x_542:
[----:B------:R-:W-:Y:S01]  /*15c80*/  USHF.R.U64 UR43, UR10, UR15, UR11 ;  /* 0x0000000f0a2b7299 */ /* 0x000fe2000800120b */
[----:B0-----:R-:W-:Y:S01]  /*15c90*/  I2FP.F32.U32 R0, UR18 ;  /* 0x0000001200007c45 */ /* 0x001fe20008201000 */
[----:B------:R-:W-:Y:S02]  /*15ca0*/  USHF.R.U32.HI UR4, URZ, UR15, UR11 ;  /* 0x0000000f3f047299 */ /* 0x000fe4000801160b */
[----:B------:R-:W-:Y:S02]  /*15cb0*/  UIADD3 UR10, UP0, URZ, -UR43, URZ ;  /* 0x8000002b3f0a7290 */ /* 0x000fe4000ff1e03f */
[----:B------:R-:W-:Y:S01]  /*15cc0*/  FMUL R0, R0, UR19 ;  /* 0x0000001300007c20 */ /* 0x000fe20008400000 */
[----:B------:R-:W-:Y:S01]  /*15cd0*/  ULDC.64 UR12, c[0x0][0x620] ;  /* 0x00018800000c7ab9 */ /* 0x000fe20000000a00 */
[----:B------:R-:W-:Y:S01]  /*15ce0*/  UIADD3.X UR4, URZ, ~UR4, URZ, UP0, !UPT ;  /* 0x800000043f047290 */ /* 0x000fe200087fe43f */
[----:B------:R-:W-:Y:S01]  /*15cf0*/  UMOV UR8, UR16 ;  /* 0x0000001000087c82 */ /* 0x000fe20008000000 */
[----:B------:R-:W-:-:S02]  /*15d00*/  UMOV UR9, UR17 ;  /* 0x0000001100097c82 */ /* 0x000fc40008000000 */
[----:B------:R-:W-:Y:S01]  /*15d10*/  UIMAD UR4, UR4, UR12, URZ ;  /* 0x0000000c040472a4 */ /* 0x000fe2000f8e023f */
[----:B------:R-:W0:Y:S01]  /*15d20*/  F2I.U32.TRUNC.NTZ R0, R0 ;  /* 0x0000000000007305 */ /* 0x000e22000020f000 */
[----:B------:R-:W-:Y:S01]  /*15d30*/  UIMAD.WIDE.U32 UR8, UR10, UR12, UR8 ;  /* 0x0000000c0a0872a5 */ /* 0x000fe2000f8e0008 */
[----:B----4-:R-:W-:Y:S01]  /*15d40*/  R2UR UR12, R3 ;  /* 0x00000000030c72ca */ /* 0x010fe200000e0000 */
[----:B------:R-:W-:Y:S01]  /*15d50*/  UIMAD UR10, UR10, UR13, UR4 ;  /* 0x0000000d0a0a72a4 */ /* 0x000fe2000f8e0204 */
[----:B------:R-:W-:Y:S01]  /*15d60*/  ULDC UR11, c[0x0][0x618] ;  /* 0x00018600000b7ab9 */ /* 0x000fe20000000800 */
[----:B------:R-:W-:Y:S02]  /*15d70*/  ULDC UR21, c[0x0][0x658] ;  /* 0x0001960000157ab9 */ /* 0x000fe40000000800 */
[----:B------:R-:W-:Y:S01]  /*15d80*/  UIADD3 UR9, UR9, UR10, URZ ;  /* 0x0000000a09097290 */ /* 0x000fe2000fffe03f */
[----:B------:R-:W-:Y:S01]  /*15d90*/  UMOV UR15, 0xffffffff ;  /* 0xffffffff000f7882 */ /* 0x000fe20000000000 */
[----:B------:R-:W-:Y:S01]  /*15da0*/  ULDC.64 UR4, c[0x0][0x640] ;  /* 0x0001900000047ab9 */ /* 0x000fe20000000a00 */
[----:B------:R-:W-:Y:S01]  /*15db0*/  USHF.L.U32 UR15, UR15, UR21, URZ ;  /* 0x000000150f0f7299 */ /* 0x000fe2000800063f */
[----:B------:R-:W-:Y:S01]  /*15dc0*/  ISETP.NE.U32.AND P0, PT, RZ, UR4, PT ;  /* 0x00000004ff007c0c */ /* 0x000fe2000bf05070 */
[----:B------:R-:W-:-:S02]  /*15dd0*/  USHF.R.U64 UR16, UR8, UR11, UR9 ;  /* 0x0000000b08107299 */ /* 0x000fc40008001209 */
[----:B------:R-:W-:Y:S01]  /*15de0*/  USHF.R.U32.HI UR8, URZ, UR11, UR9 ;  /* 0x0000000b3f087299 */ /* 0x000fe20008011609 */
[----:B0-----:R-:W-:Y:S01]  /*15df0*/  R2UR UR14, R0 ;  /* 0x00000000000e72ca */ /* 0x001fe200000e0000 */
[----:B------:R-:W-:Y:S01]  /*15e00*/  ULDC UR17, c[0x0][0x608] ;  /* 0x0001820000117ab9 */ /* 0x000fe20000000800 */
[----:B------:R-:W-:Y:S01]  /*15e10*/  ULOP3.LUT UR41, URZ, UR15, URZ, 0x33, !UPT ;  /* 0x0000000f3f297292 */ /* 0x000fe2000f8e333f */
[----:B------:R-:W-:Y:S01]  /*15e20*/  ISETP.NE.AND.EX P0, PT, RZ, UR5, PT, P0 ;  /* 0x00000005ff007c0c */ /* 0x000fe2000bf05300 */
[----:B------:R-:W-:Y:S02]  /*15e30*/  USHF.R.U64 UR15, UR16, UR17, UR8 ;  /* 0x00000011100f7299 */ /* 0x000fe40008001208 */
[----:B------:R-:W-:Y:S02]  /*15e40*/  USHF.R.U32.HI UR8, URZ, UR17, UR8 ;  /* 0x000000113f087299 */ /* 0x000fe40008011608 */
[----:B------:R-:W-:Y:S02]  /*15e50*/  UIADD3 UR12, -UR12, URZ, URZ ;  /* 0x0000003f0c0c7290 */ /* 0x000fe4000fffe13f */
[----:B------:R-:W-:Y:S01]  /*15e60*/  USHF.R.U64 UR17, UR15, UR21, UR8 ;  /* 0x000000150f117299 */ /* 0x000fe20008001208 */
[----:B------:R-:W-:Y:S01]  /*15e70*/  UMOV UR19, 0x1 ;  /* 0x0000000100137882 */ /* 0x000fe20000000000 */
[----:B------:R-:W-:Y:S01]  /*15e80*/  ULDC UR13, c[0x0][0x144] ;  /* 0x00005100000d7ab9 */ /* 0x000fe20000000800 */
[----:B------:R-:W-:Y:S01]  /*15e90*/  ULDC UR7, c[0x0][0x600] ;  /* 0x0001800000077ab9 */ /* 0x000fe20000000800 */
[----:B------:R-:W-:-:S02]  /*15ea0*/  USHF.L.U32 UR24, UR19, UR21, URZ ;  /* 0x0000001513187299 */ /* 0x000fc4000800063f */
[----:B------:R-:W-:Y:S02]  /*15eb0*/  USHF.R.U32.HI UR8, URZ, UR21, UR8 ;  /* 0x000000153f087299 */ /* 0x000fe40008011608 */
[----:B------:R-:W-:Y:S02]  /*15ec0*/  UIMAD UR21, UR13, UR12, UR6 ;  /* 0x0000000c0d1572a4 */ /* 0x000fe4000f8e0206 */
[----:B------:R-:W-:Y:S02]  /*15ed0*/  UIADD3 UR20, UR7, -0x1, URZ ;  /* 0xffffffff07147890 */ /* 0x000fe4000fffe03f */
[----:B------:R-:W-:Y:S01]  /*15ee0*/  UIADD3 UR19, -UR14, URZ, URZ ;  /* 0x0000003f0e137290 */ /* 0x000fe2000fffe13f */
[----:B------:R-:W-:Y:S01]  /*15ef0*/  ULDC UR25, c[0x0][0x148] ;  /* 0x0000520000197ab9 */ /* 0x000fe20000000800 */
[----:B------:R-:W-:Y:S01]  /*15f00*/  ULDC UR22, c[0x0][0x648] ;  /* 0x0001920000167ab9 */ /* 0x000fe20000000800 */
[----:B------:R-:W-:Y:S01]  /*15f10*/  ULDC UR23, c[0x0][0x638] ;  /* 0x00018e0000177ab9 */ /* 0x000fe20000000800 */
        /* <DEDUP_REMOVED lines=14> */
.L_x_543:
[----:B------:R-:W-:Y:S01]  /*16000*/  UISETP.NE.AND UP0, UPT, UR45, URZ, UPT ;  /* 0x0000003f2d00728c */ /* 0x000fe2000bf05270 */
[----:B------:R-:W-:Y:S01]  /*16010*/  IMAD.MOV.U32 R0, RZ, RZ, 0x1 ;  /* 0x00000001ff007424 */ /* 0x000fe200078e00ff */
[----:B------:R-:W-:Y:S02]  /*16020*/  USHF.R.U64 UR4, UR6, UR22, UR8 ;  /* 0x0000001606047299 */ /* 0x000fe40008001208 */
[----:B------:R-:W-:Y:S02]  /*16030*/  ULOP3.LUT UR41, UR15, UR41, URZ, 0xc0, !UPT ;  /* 0x000000290f297292 */ /* 0x000fe4000f8ec03f */
[----:B------:R-:W-:Y:S02]  /*16040*/  UIADD3 UR5, -UR4, URZ, URZ ;  /* 0x0000003f04057290 */ /* 0x000fe4000fffe13f */
[----:B------:R-:W-:Y:S02]  /*16050*/  UIMAD UR41, UR24, UR4, UR41 ;  /* 0x00000004182972a4 */ /* 0x000fe4000f8e0229 */
[----:B------:R-:W-:-:S02]  /*16060*/  ULOP3.LUT UR16, UR16, UR20, URZ, 0xc0, !UPT ;  /* 0x0000001410107292 */ /* 0x000fc4000f8ec03f */
[----:B------:R-:W-:Y:S02]  /*16070*/  @UP0 UIMAD UR21, UR25, UR19, UR18 ;  /* 0x00000013191502a4 */ /* 0x000fe4000f8e0212 */
[----:B------:R-:W-:-:S03]  /*16080*/  UIMAD UR4, UR5, UR23, UR17 ;  /* 0x00000017050472a4 */ /* 0x000fc6000f8e0211 */
[----:B------:R-:W-:Y:S01]  /*16090*/  ULDC UR5, c[0x0][0x610] ;  /* 0x0001840000057ab9 */ /* 0x000fe20000000800 */
[----:B------:R-:W-:Y:S02]  /*160a0*/  UIMAD UR4, UR4, UR7, UR16 ;  /* 0x00000007040472a4 */ /* 0x000fe4000f8e0210 */
[----:B------:R-:W-:-:S04]  /*160b0*/  UIMAD UR41, UR41, UR5, UR21 ;  /* 0x00000005292972a4 */ /* 0x000fc8000f8e0215 */
[----:B------:R-:W-:Y:S02]  /*160c0*/  USEL UR42, UR4, UR41, !UP0 ;  /* 0x00000029042a7287 */ /* 0x000fe4000c000000 */
[----:B------:R-:W-:-:S12]  /*160d0*/  USEL UR41, UR41, UR4, !UP0 ;  /* 0x0000000429297287 */ /* 0x000fd8000c000000 */
.L_x_541:
[----:B------:R-:W-:-:S13]  /*160e0*/  LOP3.LUT P0, RZ, R0, 0xff, RZ, 0xc0, !PT ;  /* 0x000000ff00ff7812 */ /* 0x000fda000780c0ff */
[----:B------:R-:W-:Y:S05]  /*160f0*/  @P0 BRA `(.L_x_544) ;  /* 0xfffffeb000ac0947 */ /* 0x000fea000383ffff */
[----:B------:R-:W-:Y:S05]  /*16100*/  EXIT ;  /* 0x000000000000794d */ /* 0x000fea0003800000 */
.L_x_7:
[----:B------:R-:W2:Y:S01]  /*16110*/  LDL R5, [R1+0x204] ;  /* 0x0002040001057983 */ /* 0x000ea20000100800 */
[----:B------:R-:W-:-:S03]  /*16120*/  ULDC.64 UR4, c[0x0][0x650] ;  /* 0x0001940000047ab9 */ /* 0x000fc60000000a00 */
[----:B------:R-:W3:Y:S01]  /*16130*/  LDL R4, [R1+0x200] ;  /* 0x0002000001047983 */ /* 0x000ee20000100800 */
[----:B------:R-:W-:Y:S01]  /*16140*/  PRMT R0, RZ, 0x7610, R0 ;  /* 0x00007610ff007816 */ /* 0x000fe20000000000 */
[----:B------:R-:W-:Y:S01]  /*16150*/  IMAD.MOV.U32 R2, RZ, RZ, -0x1 ;  /* 0xffffffffff027424 */ /* 0x000fe200078e00ff */
[----:B------:R-:W-:Y:S01]  /*16160*/  MOV R9, 0xffffffff ;  /* 0xffffffff00097802 */ /* 0x000fe20000000f00 */
[----:B------:R-:W-:Y:S01]  /*16170*/  IMAD.MOV.U32 R3, RZ, RZ, -0x1 ;  /* 0xffffffffff037424 */ /* 0x000fe200078e00ff */
[----:B--2---:R-:W-:-:S04]  /*16180*/  ISETP.GE.U32.AND P0, PT, R5, UR4, PT ;  /* 0x0000000405007c0c */ /* 0x004fc8000bf06070 */
[----:B---3--:R-:W-:-:S13]  /*16190*/  ISETP.GE.U32.AND.EX P0, PT, R4, UR5, PT, P0 ;  /* 0x0000000504007c0c */ /* 0x008fda000bf06100 */
        /* <DEDUP_REMOVED lines=21> */
.L_x_546:
[----:B------:R-:W-:Y:S01]  /*162f0*/  USHF.R.U64 UR4, UR14, UR19, UR15 ;  /* 0x000000130e047299 */ /* 0x000fe2000800120f */
[----:B------:R-:W-:Y:S01]  /*16300*/  R2UR UR7, R4 ;  /* 0x00000000040772ca */ /* 0x000fe200000e0000 */
[----:B------:R-:W-:Y:S02]  /*16310*/  USHF.R.U32.HI UR5, URZ, UR19, UR15 ;  /* 0x000000133f057299 */ /* 0x000fe4000801160f */
[----:B------:R-:W-:Y:S01]  /*16320*/  UIADD3 UR13, UP0, URZ, -UR4, URZ ;  /* 0x800000043f0d7290 */ /* 0x000fe2000ff1e03f */
[----:B------:R-:W-:Y:S01]  /*16330*/  ULDC.64 UR14, c[0x0][0x620] ;  /* 0x00018800000e7ab9 */ /* 0x000fe20000000a00 */
[----:B------:R-:W-:Y:S02]  /*16340*/  UMOV UR6, UR20 ;  /* 0x0000001400067c82 */ /* 0x000fe40008000000 */
[----:B------:R-:W-:Y:S02]  /*16350*/  UIADD3.X UR5, URZ, ~UR5, URZ, UP0, !UPT ;  /* 0x800000053f057290 */ /* 0x000fe400087fe43f */
[----:B------:R-:W-:-:S02]  /*16360*/  UISETP.NE.AND UP1, UPT, UR45, URZ, UPT ;  /* 0x0000003f2d00728c */ /* 0x000fc4000bf25270 */
[----:B------:R-:W-:Y:S02]  /*16370*/  UIMAD UR5, UR5, UR14, URZ ;  /* 0x0000000e050572a4 */ /* 0x000fe4000f8e023f */
[----:B------:R-:W-:Y:S02]  /*16380*/  UIMAD.WIDE.U32 UR6, UR13, UR14, UR6 ;  /* 0x0000000e0d0672a5 */ /* 0x000fe4000f8e0006 */
[----:B------:R-:W-:Y:S01]  /*16390*/  UIMAD UR5, UR13, UR15, UR5 ;  /* 0x0000000f0d0572a4 */ /* 0x000fe2000f8e0205 */
[----:B------:R-:W-:Y:S02]  /*163a0*/  ULDC UR14, c[0x0][0x608] ;  /* 0x00018200000e7ab9 */ /* 0x000fe40000000800 */
[----:B------:R-:W-:Y:S01]  /*163b0*/  ULDC UR13, c[0x0][0x618] ;  /* 0x00018600000d7ab9 */ /* 0x000fe20000000800 */
[----:B------:R-:W-:Y:S01]  /*163c0*/  UIADD3 UR5, UR7, UR5, URZ ;  /* 0x0000000507057290 */ /* 0x000fe2000fffe03f */
[----:B------:R-:W-:Y:S01]  /*163d0*/  ULDC UR22, c[0x0][0x658] ;  /* 0x0001960000167ab9 */ /* 0x000fe20000000800 */
[----:B------:R-:W-:-:S02]  /*163e0*/  @UP1 UIMAD UR8, UR11, UR12, UR10 ;  /* 0x0000000c0b0812a4 */ /* 0x000fc4000f8e020a */
[----:B------:R-:W-:Y:S02]  /*163f0*/  USHF.R.U64 UR17, UR6, UR13, UR5 ;  /* 0x0000000d06117299 */ /* 0x000fe40008001205 */
[----:B------:R-:W-:Y:S01]  /*16400*/  USHF.R.U32.HI UR5, URZ, UR13, UR5 ;  /* 0x0000000d3f057299 */ /* 0x000fe20008011605 */
[----:B------:R-:W-:Y:S01]  /*16410*/  ULDC.64 UR6, c[0x0][0x640] ;  /* 0x0001900000067ab9 */ /* 0x000fe20000000a00 */
[----:B------:R-:W-:Y:S01]  /*16420*/  UMOV UR10, 0xffffffff ;  /* 0xffffffff000a7882 */ /* 0x000fe20000000000 */
[----:B------:R-:W-:Y:S01]  /*16430*/  ISETP.NE.U32.AND P0, PT, RZ, UR6, PT ;  /* 0x00000006ff007c0c */ /* 0x000fe2000bf05070 */
[----:B------:R-:W-:Y:S02]  /*16440*/  USHF.R.U64 UR18, UR17, UR14, UR5 ;  /* 0x0000000e11127299 */ /* 0x000fe40008001205 */
[----:B------:R-:W-:Y:S01]  /*16450*/  USHF.R.U32.HI UR5, URZ, UR14, UR5 ;  /* 0x0000000e3f057299 */ /* 0x000fe20008011605 */
[----:B------:R-:W-:Y:S01]  /*16460*/  ISETP.NE.AND.EX P0, PT, RZ, UR7, PT, P0 ;  /* 0x00000007ff007c0c */ /* 0x000fe2000bf05300 */
[----:B------:R-:W-:-:S02]  /*16470*/  USHF.L.U32 UR11, UR10, UR22, URZ ;  /* 0x000000160a0b7299 */ /* 0x000fc4000800063f */
[----:B------:R-:W-:Y:S01]  /*16480*/  USHF.R.U64 UR19, UR18, UR22, UR5 ;  /* 0x0000001612137299 */ /* 0x000fe20008001205 */
[----:B------:R-:W-:Y:S01]  /*16490*/  ULDC UR20, c[0x0][0x600] ;  /* 0x0001800000147ab9 */ /* 0x000fe20000000800 */
[----:B------:R-:W-:Y:S02]  /*164a0*/  USHF.R.U32.HI UR10, URZ, UR22, UR5 ;  /* 0x000000163f0a7299 */ /* 0x000fe40008011605 */
[----:B------:R-:W-:Y:S02]  /*164b0*/  UIADD3 UR21, UR20, -0x1, URZ ;  /* 0xffffffff14157890 */ /* 0x000fe4000fffe03f */
[----:B------:R-:W-:Y:S01]  /*164c0*/  ULOP3.LUT UR26, URZ, UR11, URZ, 0x33, !UPT ;  /* 0x0000000b3f1a7292 */ /* 0x000fe2000f8e333f */
        /* <DEDUP_REMOVED lines=17> */
.L_x_547:
[----:B------:R-:W-:Y:S01]  /*165e0*/  USHF.R.U64 UR6, UR5, UR23, UR10 ;  /* 0x0000001705067299 */ /* 0x000fe2000800120a */
[----:B------:R-:W-:Y:S01]  /*165f0*/  IMAD.MOV.U32 R0, RZ, RZ, 0x1 ;  /* 0x00000001ff007424 */ /* 0x000fe200078e00ff */
[----:B------:R-:W-:Y:S01]  /*16600*/  USHF.L.U32 UR25, UR25, UR22, URZ ;  /* 0x0000001619197299 */ /* 0x000fe2000800063f */
[----:B------:R-:W-:Y:S01]  /*16610*/  IMAD.U32 R9, RZ, RZ, UR4 ;  /* 0x00000004ff097e24 */ /* 0x000fe2000f8e00ff */
[----:B------:R-:W-:Y:S02]  /*16620*/  ULOP3.LUT UR5, UR18, UR26, URZ, 0xc0, !UPT ;  /* 0x0000001a12057292 */ /* 0x000fe4000f8ec03f */
[----:B------:R-:W-:Y:S02]  /*16630*/  UIADD3 UR7, -UR6, URZ, URZ ;  /* 0x0000003f06077290 */ /* 0x000fe4000fffe13f */
[----:B------:R-:W-:Y:S02]  /*16640*/  UIMAD UR6, UR25, UR6, UR5 ;  /* 0x00000006190672a4 */ /* 0x000fe4000f8e0205 */
[----:B------:R-:W-:-:S02]  /*16650*/  ULOP3.LUT UR17, UR17, UR21, URZ, 0xc0, !UPT ;  /* 0x0000001511117292 */ /* 0x000fc4000f8ec03f */
[----:B------:R-:W-:Y:S02]  /*16660*/  UIMAD UR5, UR7, UR24, UR19 ;  /* 0x00000018070572a4 */ /* 0x000fe4000f8e0213 */
[----:B------:R-:W-:Y:S01]  /*16670*/  UISETP.NE.AND UP0, UPT, UR45, URZ, UPT ;  /* 0x0000003f2d00728c */ /* 0x000fe2000bf05270 */
[----:B------:R-:W-:Y:S01]  /*16680*/  ULDC UR7, c[0x0][0x610] ;  /* 0x0001840000077ab9 */ /* 0x000fe20000000800 */
[----:B------:R-:W-:Y:S02]  /*16690*/  UIMAD UR5, UR5, UR20, UR17 ;  /* 0x00000014050572a4 */ /* 0x000fe4000f8e0211 */
[----:B------:R-:W-:-:S04]  /*166a0*/  UIMAD UR8, UR6, UR7, UR8 ;  /* 0x00000007060872a4 */ /* 0x000fc8000f8e0208 */
[----:B------:R-:W-:Y:S02]  /*166b0*/  USEL UR6, UR5, UR8, !UP0 ;  /* 0x0000000805067287 */ /* 0x000fe4000c000000 */
[----:B------:R-:W-:-:S04]  /*166c0*/  USEL UR8, UR8, UR5, !UP0 ;  /* 0x0000000508087287 */ /* 0x000fc8000c000000 */
[----:B------:R-:W-:Y:S02]  /*166d0*/  IMAD.U32 R3, RZ, RZ, UR6 ;  /* 0x00000006ff037e24 */ /* 0x000fe4000f8e00ff */
[----:B------:R-:W-:-:S07]  /*166e0*/  IMAD.U32 R2, RZ, RZ, UR8 ;  /* 0x00000008ff027e24 */ /* 0x000fce000f8e00ff */
.L_x_545:
[----:B------:R-:W-:-:S08]  /*166f0*/  NOP ;  /* 0x0000000000007918 */ /* 0x000fd00000000000 */
[----:B0-----:R-:W0:-:S00]  /*16700*/  USETMAXREG.DEALLOC.CTAPOOL 0x18 ;  /* 0x00000018000079c8 */ /* 0x001e0000080e0500 */
[----:B------:R-:W-:-:S13]  /*16710*/  ISETP.NE.AND P0, PT, RZ, UR9, PT ;  /* 0x00000009ff007c0c */ /* 0x000fda000bf05270 */
[----:B------:R-:W-:Y:S05]  /*16720*/  @P0 EXIT ;  /* 0x000000000000094d */ /* 0x000fea0003800000 */
[----:B0-----:R-:W-:Y:S01]  /*16730*/  LOP3.LUT P0, RZ, R0, 0xff, RZ, 0xc0, !PT ;  /* 0x000000ff00ff7812 */ /* 0x001fe2000780c0ff */
[----:B------:R-:W-:Y:S02]  /*16740*/  IMAD.MOV.U32 R0, RZ, RZ, 0x1 ;  /* 0x00000001ff007424 */ /* 0x000fe400078e00ff */
[----:B------:R-:W-:-:S10]  /*16750*/  IMAD.MOV.U32 R6, RZ, RZ, RZ ;  /* 0x000000ffff067224 */ /* 0x000fd400078e00ff */
[----:B------:R-:W-:Y:S05]  /*16760*/  @!P0 BRA `(.L_x_548) ;  /* 0x0000000c00b48947 */ /* 0x000fea0003800000 */
[----:B------:R-:W0:Y:S01]  /*16770*/  S2UR UR6, SR_CgaCtaId ;  /* 0x00000000000679c3 */ /* 0x000e220000008800 */
[----:B------:R-:W-:Y:S01]  /*16780*/  ULDC UR4, c[0x0][0x28c] ;  /* 0x0000a30000047ab9 */ /* 0x000fe20000000800 */
[----:B------:R-:W-:Y:S01]  /*16790*/  ULDC UR5, c[0x0][0x600] ;  /* 0x0001800000057ab9 */ /* 0x000fe20000000800 */
[----:B------:R-:W-:Y:S01]  /*167a0*/  UIADD3 UR11, UR4, 0x1f, URZ ;  /* 0x0000001f040b7890 */ /* 0x000fe2000fffe03f */
[----:B------:R-:W-:Y:S01]  /*167b0*/  BSSY B0, `(.L_x_548) ;  /* 0x00000e8000007945 */ /* 0x000fe20003800000 */
[----:B------:R-:W-:Y:S01]  /*167c0*/  ULDC UR9, c[0x0][0x658] ;  /* 0x0001960000097ab9 */ /* 0x000fe20000000800 */
[----:B------:R-:W-:Y:S01]  /*167d0*/  UMOV UR10, 0xffffffff ;  /* 0xffffffff000a7882 */ /* 0x000fe20000000000 */
[----:B------:R-:W-:Y:S01]  /*167e0*/  UMOV UR14, 0x1 ;  /* 0x00000001000e7882 */ /* 0x000fe20000000000 */
[----:B------:R-:W-:Y:S01]  /*167f0*/  USHF.R.S32.HI UR12, URZ, 0x1f, UR11 ;  /* 0x0000001f3f0c7899 */ /* 0x000fe2000801140b */
[----:B------:R-:W-:Y:S01]  /*16800*/  IMAD.MOV.U32 R8, RZ, RZ, 0x1 ;  /* 0x00000001ff087424 */ /* 0x000fe200078e00ff */
[----:B------:R-:W-:Y:S01]  /*16810*/  ULDC UR7, c[0x0][0xc] ;  /* 0x0000030000077ab9 */ /* 0x000fe20000000800 */
[----:B------:R-:W-:Y:S01]  /*16820*/  UIADD3 UR4, UR5, -0x1, URZ ;  /* 0xffffffff05047890 */ /* 0x000fe2000fffe03f */
[----:B------:R-:W-:Y:S01]  /*16830*/  IMAD.MOV.U32 R0, RZ, RZ, 0x1 ;  /* 0x00000001ff007424 */ /* 0x000fe200078e00ff */
[----:B------:R-:W-:Y:S01]  /*16840*/  USHF.L.U32 UR16, UR10, UR9, URZ ;  /* 0x000000090a107299 */ /* 0x000fe2000800063f */
[----:B------:R-:W-:Y:S01]  /*16850*/  MOV R6, RZ ;  /* 0x000000ff00067202 */ /* 0x000fe20000000f00 */
[----:B------:R-:W-:Y:S01]  /*16860*/  USHF.L.U32 UR5, UR14, UR9, URZ ;  /* 0x000000090e057299 */ /* 0x000fe2000800063f */
[----:B------:R-:W-:Y:S01]  /*16870*/  ULDC UR10, c[0x0][0x10] ;  /* 0x00000400000a7ab9 */ /* 0x000fe20000000800 */
[----:B------:R-:W-:Y:S01]  /*16880*/  ULEA.HI UR12, UR12, UR11, URZ, 0x5 ;  /* 0x0000000b0c0c7291 */ /* 0x000fe2000f8f283f */
[----:B------:R-:W-:Y:S01]  /*16890*/  UMOV UR20, 0x5 ;  /* 0x0000000500147882 */ /* 0x000fe20000000000 */
[----:B------:R-:W-:-:S02]  /*168a0*/  ULOP3.LUT UR27, UR40, 0x2, URZ, 0xfc, !UPT ;  /* 0x00000002281b7892 */ /* 0x000fc4000f8efc3f */
[----:B------:R-:W-:Y:S02]  /*168b0*/  USHF.R.S32.HI UR17, URZ, 0x5, UR12 ;  /* 0x000000053f117899 */ /* 0x000fe4000801140c */
[----:B0-----:R-:W-:Y:S02]  /*168c0*/  ULOP3.LUT UR8, UR6, 0x1, URZ, 0xc0, !UPT ;  /* 0x0000000106087892 */ /* 0x001fe4000f8ec03f */
[----:B------:R-:W-:Y:S02]  /*168d0*/  USHF.R.U32.HI UR26, URZ, 0x1, UR6 ;  /* 0x000000013f1a7899 */ /* 0x000fe40008011606 */
[----:B------:R-:W-:Y:S02]  /*168e0*/  USHF.L.U32 UR13, UR6, 0x7, URZ ;  /* 0x00000007060d7899 */ /* 0x000fe4000800063f */
[----:B------:R-:W-:Y:S02]  /*168f0*/  USHF.L.U32 UR25, UR6, 0xc, URZ ;  /* 0x0000000c06197899 */ /* 0x000fe4000800063f */
[----:B------:R-:W-:-:S02]  /*16900*/  ULOP3.LUT UR6, UR6, 0xfffffffe, URZ, 0xc0, !UPT ;  /* 0xfffffffe06067892 */ /* 0x000fc4000f8ec03f */
[----:B------:R-:W-:Y:S02]  /*16910*/  UISETP.GT.U32.AND UP0, UPT, UR8, 0xffff, UPT ;  /* 0x0000ffff0800788c */ /* 0x000fe4000bf04070 */
[----:B------:R-:W-:Y:S02]  /*16920*/  USHF.L.U32 UR18, UR14, UR6, URZ ;  /* 0x000000060e127299 */ /* 0x000fe4000800063f */
[----:B------:R-:W-:Y:S02]  /*16930*/  ULOP3.LUT UR9, UR6, 0x1, URZ, 0xfc, !UPT ;  /* 0x0000000106097892 */ /* 0x000fe4000f8efc3f */
[----:B------:R-:W-:Y:S02]  /*16940*/  UIMAD.WIDE.U32 UR6, UR7, UR10, URZ ;  /* 0x0000000a070672a5 */ /* 0x000fe4000f8e003f */
[----:B------:R-:W-:Y:S01]  /*16950*/  USEL UR8, UR8, 0xffff, !UP0 ;  /* 0x0000ffff08087887 */ /* 0x000fe2000c000000 */
[----:B------:R-:W-:Y:S01]  /*16960*/  ULDC UR10, c[0x0][0x14] ;  /* 0x00000500000a7ab9 */ /* 0x000fe20000000800 */
[----:B------:R-:W-:-:S02]  /*16970*/  USHF.L.U32 UR9, UR14, UR9, URZ ;  /* 0x000000090e097299 */ /* 0x000fc4000800063f */
[----:B------:R-:W-:Y:S02]  /*16980*/  UIMAD.WIDE.U32 UR22, UR6, UR10, URZ ;  /* 0x0000000a061672a5 */ /* 0x000fe4000f8e003f */
[----:B------:R-:W-:Y:S02]  /*16990*/  UIMAD UR19, UR7, UR10, URZ ;  /* 0x0000000a071372a4 */ /* 0x000fe4000f8e023f */
[----:B------:R-:W-:Y:S02]  /*169a0*/  ULOP3.LUT UR8, UR8, 0xffff, URZ, 0xc0, !UPT ;  /* 0x0000ffff08087892 */ /* 0x000fe4000f8ec03f */
[----:B------:R-:W-:Y:S02]  /*169b0*/  ULOP3.LUT UR13, UR13, 0x80, URZ, 0xc0, !UPT ;  /* 0x000000800d0d7892 */ /* 0x000fe4000f8ec03f */
[----:B------:R-:W-:Y:S02]  /*169c0*/  ULOP3.LUT UR16, URZ, UR16, URZ, 0x33, !UPT ;  /* 0x000000103f107292 */ /* 0x000fe4000f8e333f */
[----:B------:R-:W-:-:S02]  /*169d0*/  ULOP3.LUT UR18, UR18, UR9, URZ, 0xfc, !UPT ;  /* 0x0000000912127292 */ /* 0x000fc4000f8efc3f */
[----:B------:R-:W-:Y:S02]  /*169e0*/  UIADD3 UR19, UR23, UR19, URZ ;  /* 0x0000001317137290 */ /* 0x000fe4000fffe03f */
[----:B------:R-:W-:Y:S02]  /*169f0*/  USHF.L.U32 UR20, UR20, UR8, URZ ;  /* 0x0000000814147299 */ /* 0x000fe4000800063f */
[----:B------:R-:W-:Y:S01]  /*16a00*/  UIADD3 UR34, UR17, 0x1, URZ ;  /* 0x0000000111227890 */ /* 0x000fe2000fffe03f */
[----:B------:R-:W-:-:S11]  /*16a10*/  ULDC.64 UR28, c[0x0][0x198] ;  /* 0x00006600001c7ab9 */ /* 0x000fd60000000a00 */
.L_x_559:
[----:B------:R-:W-:-:S03]  /*16a20*/  UMOV UR6, 0xffffffff ;  /* 0xffffffff00067882 */ /* 0x000fc60000000000 */
[----:B------:R-:W-:Y:S05]  /*16a30*/  BRA.DIV UR6, `(.L_x_549) ;  /* 0x0000000e06ec7947 */ /* 0x000fea000b800000 */
[----:B------:R-:W-:-:S13]  /*16a40*/  ELECT P6, URZ, PT ;  /* 0x00000000003f782f */ /* 0x000fda00038c0000 */
.L_x_570:
[----:B------:R-:W0:Y:S01]  /*16a50*/  LDC R4, c[0x0][0x28c] ;  /* 0x0000a300ff047b82 */ /* 0x000e220000000800 */
[----:B------:R-:W-:Y:S01]  /*16a60*/  BSSY B1, `(.L_x_550) ;  /* 0x000003e000017945 */ /* 0x000fe20003800000 */
[----:B0-----:R-:W-:-:S13]  /*16a70*/  ISETP.LT.OR P6, PT, R4, 0x1, !P6 ;  /* 0x000000010400780c */ /* 0x001fda00077c1670 */
[----:B------:R-:W-:Y:S05]  /*16a80*/  @P6 BRA `(.L_x_551) ;  /* 0x0000000000ec6947 */ /* 0x000fea0003800000 */
[----:B------:R-:W-:Y:S01]  /*16a90*/  LEA R4, R2, UR26, 0x1 ;  /* 0x0000001a02047c11 */ /* 0x000fe2000f8e08ff */
[----:B------:R-:W-:Y:S01]  /*16aa0*/  IMAD.MOV.U32 R12, RZ, RZ, RZ ;  /* 0x000000ffff0c7224 */ /* 0x000fe200078e00ff */
[----:B------:R-:W-:Y:S01]  /*16ab0*/  LEA R2, R3, UR13, 0x8 ;  /* 0x0000000d03027c11 */ /* 0x000fe2000f8e40ff */
[----:B------:R-:W-:Y:S02]  /*16ac0*/  IMAD.U32 R14, RZ, RZ, UR34 ;  /* 0x00000022ff0e7e24 */ /* 0x000fe4000f8e00ff */
[----:B------:R-:W-:Y:S02]  /*16ad0*/  IMAD.SHL.U32 R11, R4, 0x80, RZ ;  /* 0x00000080040b7824 */ /* 0x000fe400078e00ff */
[----:B------:R-:W-:Y:S02]  /*16ae0*/  IMAD.MOV.U32 R3, RZ, RZ, R0 ;  /* 0x000000ffff037224 */ /* 0x000fe400078e0000 */
[----:B------:R-:W-:-:S07]  /*16af0*/  IMAD.MOV.U32 R4, RZ, RZ, R6 ;  /* 0x000000ffff047224 */ /* 0x000fce00078e0006 */
.L_x_554:
[----:B------:R-:W0:Y:S01]  /*16b00*/  S2R R10, SR_CgaCtaId ;  /* 0x00000000000a7919 */ /* 0x000e220000008800 */
[----:B------:R-:W-:Y:S01]  /*16b10*/  MOV R5, 0x400 ;  /* 0x0000040000057802 */ /* 0x000fe20000000f00 */
[----:B------:R-:W1:Y:S03]  /*16b20*/  S2R R7, SR_TID.X ;  /* 0x0000000000077919 */ /* 0x000e660000002100 */
[----:B0-----:R-:W-:Y:S02]  /*16b30*/  LEA R13, R10, R5, 0x18 ;  /* 0x000000050a0d7211 */ /* 0x001fe400078ec0ff */
[----:B------:R-:W-:Y:S02]  /*16b40*/  SHF.L.U32 R5, R3, 0x1f, RZ ;  /* 0x0000001f03057819 */ /* 0x000fe400000006ff */
[----:B-1----:R-:W-:Y:S01]  /*16b50*/  LOP3.LUT P1, RZ, R7, 0x7f, RZ, 0xc0, !PT ;  /* 0x0000007f07ff7812 */ /* 0x002fe2000782c0ff */
[----:B------:R-:W-:-:S04]  /*16b60*/  IMAD R10, R4, 0x8, R13 ;  /* 0x00000008040a7824 */ /* 0x000fc800078e020d */
[----:B------:R-:W0:Y:S08]  /*16b70*/  SYNCS.PHASECHK.TRANS64.TRYWAIT P0, [R10+URZ+0x20], R5 ;  /* 0x000020050a0075a7 */ /* 0x000e30000800017f */
[----:B------:R-:W1:Y:S01]  /*16b80*/  @!P1 LDC R7, c[0x0][0x500] ;  /* 0x00014000ff079b82 */ /* 0x000e620000000800 */
[----:B0-----:R-:W-:Y:S05]  /*16b90*/  @!P0 BRA `(.L_x_552) ;  /* 0x0000000c00b48947 */ /* 0x001fea0003800000 */
.L_x_571:
[----:B------:R-:W-:Y:S01]  /*16ba0*/  UPRMT UR6, UR27, 0x9910, URZ ;  /* 0x000099101b067896 */ /* 0x000fe2000800003f */
[----:B-1----:R1:W-:Y:S03]  /*16bb0*/  @!P1 SYNCS.ARRIVE.TRANS64 RZ, [R10+URZ], R7 ;  /* 0x000000070aff99a7 */ /* 0x0023e6000800003f */
[----:B------:R-:W-:-:S06]  /*16bc0*/  UISETP.NE.AND UP0, UPT, UR6, 0x2, UPT ;  /* 0x000000020600788c */ /* 0x000fcc000bf05270 */
[----:B------:R-:W-:-:S13]  /*16bd0*/  PLOP3.LUT P0, PT, PT, PT, UP0, 0x80, 0x0 ;  /* 0x000000000000781c */ /* 0x000fda0003f0f008 */
[----:B-1----:R-:W-:Y:S05]  /*16be0*/  @P0 BRA `(.L_x_553) ;  /* 0x0000000000040947 */ /* 0x002fea0003800000 */
[----:B------:R-:W-:Y:S01]  /*16bf0*/  BPT.TRAP 0x1 ;  /* 0x000000040000795c */ /* 0x000fe20000300000 */
.L_x_553:
[----:B------:R-:W-:Y:S01]  /*16c00*/  R2UR UR7, R4 ;  /* 0x00000000040772ca */ /* 0x000fe200000e0000 */
[----:B------:R-:W-:Y:S01]  /*16c10*/  VIADD R14, R14, 0xffffffff ;  /* 0xffffffff0e0e7836 */ /* 0x000fe20000000000 */
[----:B------:R-:W-:Y:S01]  /*16c20*/  R2UR UR11, R13 ;  /* 0x000000000d0b72ca */ /* 0x000fe200000e0000 */
[----:B------:R-:W-:Y:S01]  /*16c30*/  UIADD3 UR6, UP0, UR28, 0xf0, URZ ;  /* 0x000000f01c067890 */ /* 0x000fe2000ff1e03f */
[----:B------:R-:W-:Y:S01]  /*16c40*/  R2UR UR30, R11 ;  /* 0x000000000b1e72ca */ /* 0x000fe200000e0000 */
[----:B------:R-:W-:Y:S01]  /*16c50*/  UIADD3 UR32, UP1, UR28, 0x1f0, URZ ;  /* 0x000001f01c207890 */ /* 0x000fe2000ff3e03f */
[----:B------:R-:W-:Y:S01]  /*16c60*/  R2UR UR9, R10 ;  /* 0x000000000a0972ca */ /* 0x000fe200000e0000 */
[----:B------:R-:W-:Y:S01]  /*16c70*/  UPRMT UR21, URZ, 0x5410, UR20 ;  /* 0x000054103f157896 */ /* 0x000fe20008000014 */
[----:B------:R-:W-:Y:S01]  /*16c80*/  R2UR UR10, R12 ;  /* 0x000000000c0a72ca */ /* 0x000fe200000e0000 */
[----:B------:R-:W-:Y:S01]  /*16c90*/  VIADD R4, R4, 0x1 ;  /* 0x0000000104047836 */ /* 0x000fe20000000000 */
[----:B------:R-:W-:Y:S01]  /*16ca0*/  R2UR UR12, R9 ;  /* 0x00000000090c72ca */ /* 0x000fe200000e0000 */
[----:B------:R-:W-:Y:S01]  /*16cb0*/  UPRMT UR35, URZ, 0x5410, UR18 ;  /* 0x000054103f237896 */ /* 0x000fe20008000012 */
[----:B------:R-:W-:Y:S01]  /*16cc0*/  R2UR UR31, R2 ;  /* 0x00000000021f72ca */ /* 0x000fe200000e0000 */
[----:B------:R-:W-:Y:S01]  /*16cd0*/  USHF.L.U32 UR7, UR7, 0xd, URZ ;  /* 0x0000000d07077899 */ /* 0x000fe2000800063f */
[----:B------:R-:W-:Y:S01]  /*16ce0*/  ISETP.GT.AND P1, PT, R14, 0x1, PT ;  /* 0x000000010e00780c */ /* 0x000fe20003f24270 */
[----:B------:R-:W-:Y:S01]  /*16cf0*/  UIADD3.X UR33, URZ, UR29, URZ, UP1, !UPT ;  /* 0x0000001d3f217290 */ /* 0x000fe20008ffe43f */
[----:B------:R-:W-:Y:S01]  /*16d00*/  ISETP.NE.AND P0, PT, R4, 0x4, PT ;  /* 0x000000040400780c */ /* 0x000fe20003f05270 */
[----:B------:R-:W-:Y:S01]  /*16d10*/  ULEA UR8, UR26, UR7, 0xc ;  /* 0x000000071a087291 */ /* 0x000fe2000f8e603f */
[----:B------:R-:W-:Y:S01]  /*16d20*/  IADD3 R12, R12, 0x20, RZ ;  /* 0x000000200c0c7810 */ /* 0x000fe20007ffe0ff */
[----:B------:R-:W-:Y:S01]  /*16d30*/  ULOP3.LUT UR7, UR7, 0x1000, UR25, 0xf8, !UPT ;  /* 0x0000100007077892 */ /* 0x000fe2000f8ef819 */
[----:B0-----:R-:W-:Y:S01]  /*16d40*/  SEL R10, RZ, 0x1, P0 ;  /* 0x00000001ff0a7807 */ /* 0x001fe20000000000 */
[----:B------:R-:W-:Y:S01]  /*16d50*/  ULEA UR8, UR8, UR11, 0x1 ;  /* 0x0000000b08087291 */ /* 0x000fe2000f8e083f */
[----:B------:R-:W-:Y:S01]  /*16d60*/  SEL R4, R4, RZ, P0 ;  /* 0x000000ff04047207 */ /* 0x000fe20000000000 */
[----:B------:R-:W-:Y:S01]  /*16d70*/  ULEA UR11, UR7, UR11, 0x1 ;  /* 0x0000000b070b7291 */ /* 0x000fe2000f8e083f */
[----:B------:R-:W-:Y:S01]  /*16d80*/  LOP3.LUT R3, R3, R10, RZ, 0x3c, !PT ;  /* 0x0000000a03037212 */ /* 0x000fe200078e3cff */
[----:B------:R-:W-:-:S02]  /*16d90*/  UIADD3 UR8, UR8, 0x100, URZ ;  /* 0x0000010008087890 */ /* 0x000fc4000fffe03f */
[----:B------:R-:W-:Y:S02]  /*16da0*/  UIADD3.X UR7, URZ, UR29, URZ, UP0, !UPT ;  /* 0x0000001d3f077290 */ /* 0x000fe400087fe43f */
[----:B------:R-:W-:Y:S01]  /*16db0*/  UIADD3 UR24, UR11, 0x10100, URZ ;  /* 0x000101000b187890 */ /* 0x000fe2000fffe03f */
[----:B------:R-:W-:Y:S01]  /*16dc0*/  UMOV UR14, 0x0 ;  /* 0x00000000000e7882 */ /* 0x000fe20000000000 */
[----:B------:R-:W-:Y:S01]  /*16dd0*/  UMOV UR15, 0x10000000 ;  /* 0x10000000000f7882 */ /* 0x000fe20000000000 */
[----:B------:R-:W-:-:S04]  /*16de0*/  UMOV UR11, UR30 ;  /* 0x0000001e000b7c82 */ /* 0x000fc80008000000 */
[----:B------:R0:W-:Y:S02]  /*16df0*/  UTMALDG.3D.MULTICAST [UR8], [UR6], UR21, desc[UR14] ;  /* 0x00000e08060073b4 */ /* 0x0001e40008011815 */
[----:B0-----:R-:W-:Y:S01]  /*16e00*/  UMOV UR8, UR24 ;  /* 0x0000001800087c82 */ /* 0x001fe20008000000 */
[----:B------:R-:W-:Y:S02]  /*16e10*/  UMOV UR11, UR31 ;  /* 0x0000001f000b7c82 */ /* 0x000fe40008000000 */
[----:B------:R0:W-:Y:S02]  /*16e20*/  UTMALDG.3D.MULTICAST [UR8], [UR32], UR35, desc[UR14] ;  /* 0x00000e08200073b4 */ /* 0x0001e40008011823 */
[----:B0-----:R-:W-:Y:S05]  /*16e30*/  @P1 BRA `(.L_x_554) ;  /* 0xfffffffc00301947 */ /* 0x001fea000383ffff */
.L_x_551:
[----:B------:R-:W-:Y:S05]  /*16e40*/  BSYNC B1 ;  /* 0x0000000000017941 */ /* 0x000fea0003800000 */
.L_x_550:
[----:B------:R-:W2:Y:S01]  /*16e50*/  LDL.LU R15, [R1+0x200] ;  /* 0x00020000010f7983 */ /* 0x000ea20000300800 */
[----:B------:R-:W-:Y:S01]  /*16e60*/  LOP3.LUT P2, RZ, R8, 0xff, RZ, 0xc0, !PT ;  /* 0x000000ff08ff7812 */ /* 0x000fe2000784c0ff */
[----:B------:R-:W-:Y:S01]  /*16e70*/  VIADD R6, R6, UR17 ;  /* 0x0000001106067c36 */ /* 0x000fe20008000000 */
[----:B------:R-:W-:Y:S01]  /*16e80*/  ULDC.64 UR6, c[0x0][0x650] ;  /* 0x0001940000067ab9 */ /* 0x000fe20000000a00 */
[----:B------:R-:W3:Y:S01]  /*16e90*/  LDL.LU R13, [R1+0x204] ;  /* 0x00020400010d7983 */ /* 0x000ee20000300800 */
[----:B------:R-:W-:Y:S01]  /*16ea0*/  BSSY B1, `(.L_x_555) ;  /* 0x0000076000017945 */ /* 0x000fe20003800000 */
[----:B------:R-:W-:Y:S01]  /*16eb0*/  IMAD.MOV.U32 R9, RZ, RZ, -0x1 ;  /* 0xffffffffff097424 */ /* 0x000fe200078e00ff */
[----:B------:R-:W-:Y:S02]  /*16ec0*/  SHF.R.U32.HI R2, RZ, 0x2, R6 ;  /* 0x00000002ff027819 */ /* 0x000fe40000011606 */
[----:B------:R-:W-:Y:S02]  /*16ed0*/  ISETP.GT.U32.AND P0, PT, R6, 0x3, PT ;  /* 0x000000030600780c */ /* 0x000fe40003f04070 */
[----:B------:R-:W-:-:S02]  /*16ee0*/  LOP3.LUT R2, R2, 0x1, RZ, 0xc0, !PT ;  /* 0x0000000102027812 */ /* 0x000fc400078ec0ff */
[----:B------:R-:W-:Y:S01]  /*16ef0*/  LOP3.LUT R6, R6, 0x3, RZ, 0xc0, !PT ;  /* 0x0000000306067812 */ /* 0x000fe200078ec0ff */
[----:B------:R-:W0:Y:S01]  /*16f00*/  @P2 S2R R3, SR_CgaCtaId ;  /* 0x0000000000032919 */ /* 0x000e220000008800 */
[----:B------:R-:W-:Y:S01]  /*16f10*/  ISETP.NE.U32.AND P1, PT, R2, 0x1, PT ;  /* 0x000000010200780c */ /* 0x000fe20003f25070 */
[----:B------:R-:W-:Y:S01]  /*16f20*/  IMAD.U32 R2, RZ, RZ, UR17 ;  /* 0x00000011ff027e24 */ /* 0x000fe2000f8e00ff */
[----:B------:R-:W-:Y:S02]  /*16f30*/  PRMT R4, RZ, 0x7610, R4 ;  /* 0x00007610ff047816 */ /* 0x000fe40000000004 */
[----:B------:R-:W-:Y:S02]  /*16f40*/  PRMT R8, RZ, 0x7610, R8 ;  /* 0x00007610ff087816 */ /* 0x000fe40000000008 */
[----:B------:R-:W-:Y:S02]  /*16f50*/  ISETP.LT.U32.AND P0, PT, R2, 0x4, P0 ;  /* 0x000000040200780c */ /* 0x000fe40000701070 */
[----:B------:R-:W-:-:S04]  /*16f60*/  @P2 MOV R2, 0x400 ;  /* 0x0000040000022802 */ /* 0x000fc80000000f00 */
[----:B0-----:R-:W-:Y:S01]  /*16f70*/  @P2 LEA R2, R3, R2, 0x18 ;  /* 0x0000000203022211 */ /* 0x001fe200078ec0ff */
[----:B------:R-:W-:-:S03]  /*16f80*/  IMAD.U32 R3, RZ, RZ, UR17 ;  /* 0x00000011ff037e24 */ /* 0x000fc6000f8e00ff */
[----:B------:R0:W-:Y:S02]  /*16f90*/  @P2 SYNCS.ARRIVE.TRANS64.A1T0 RZ, [R2+URZ+0x58], RZ ;  /* 0x000058ff02ff29a7 */ /* 0x0001e4000810003f */
[----:B------:R-:W-:Y:S02]  /*16fa0*/  ISETP.GT.U32.AND P1, PT, R3, 0x3, !P1 ;  /* 0x000000030300780c */ /* 0x000fe40004f24070 */
[----:B------:R-:W-:Y:S02]  /*16fb0*/  SEL R3, RZ, 0x1, !P0 ;  /* 0x00000001ff037807 */ /* 0x000fe40004000000 */
[----:B0-----:R-:W-:-:S04]  /*16fc0*/  SEL R2, RZ, 0x1, !P1 ;  /* 0x00000001ff027807 */ /* 0x001fc80004800000 */
[----:B------:R-:W-:Y:S01]  /*16fd0*/  LOP3.LUT R0, R2, R0, R3, 0x96, !PT ;  /* 0x0000000002007212 */ /* 0x000fe200078e9603 */
[----:B------:R-:W-:Y:S02]  /*16fe0*/  IMAD.MOV.U32 R2, RZ, RZ, -0x1 ;  /* 0xffffffffff027424 */ /* 0x000fe400078e00ff */
[----:B------:R-:W-:Y:S01]  /*16ff0*/  IMAD.MOV.U32 R3, RZ, RZ, -0x1 ;  /* 0xffffffffff037424 */ /* 0x000fe200078e00ff */
[----:B---3--:R-:W-:-:S04]  /*17000*/  IADD3 R13, P0, R13, UR22, RZ ;  /* 0x000000160d0d7c10 */ /* 0x008fc8000ff1e0ff */
[----:B--2---:R-:W-:Y:S01]  /*17010*/  IADD3.X R15, R15, UR19, RZ, P0, !PT ;  /* 0x000000130f0f7c10 */ /* 0x004fe200087fe4ff */
[----:B------:R0:W-:Y:S01]  /*17020*/  STL [R1+0x204], R13 ;  /* 0x0002040d01007387 */ /* 0x0001e20000100800 */
[----:B------:R-:W-:-:S03]  /*17030*/  ISETP.GE.U32.AND P0, PT, R13, UR6, PT ;  /* 0x000000060d007c0c */ /* 0x000fc6000bf06070 */
[----:B------:R0:W-:Y:S01]  /*17040*/  STL [R1+0x200], R15 ;  /* 0x0002000f01007387 */ /* 0x0001e20000100800 */
[----:B------:R-:W-:-:S13]  /*17050*/  ISETP.GE.U32.AND.EX P0, PT, R15, UR7, PT, P0 ;  /* 0x000000070f007c0c */ /* 0x000fda000bf06100 */
[----:B0-----:R-:W-:Y:S05]  /*17060*/  @P0 BRA `(.L_x_556) ;  /* 0x0000000400640947 */ /* 0x001fea0003800000 */
[----:B------:R-:W0:Y:S01]  /*17070*/  S2R R7, SR_CTAID.X ;  /* 0x0000000000077919 */ /* 0x000e220000002500 */
[----:B------:R-:W-:Y:S01]  /*17080*/  ULDC UR6, c[0x0][0x150] ;  /* 0x0000540000067ab9 */ /* 0x000fe20000000800 */
[----:B------:R-:W1:Y:S01]  /*17090*/  LDC R4, c[0x0][0x144] ;  /* 0x00005100ff047b82 */ /* 0x000e620000000800 */
[----:B------:R-:W-:Y:S01]  /*170a0*/  UISETP.NE.AND UP0, UPT, UR45, URZ, UPT ;  /* 0x0000003f2d00728c */ /* 0x000fe2000bf05270 */
[----:B------:R-:W2:Y:S01]  /*170b0*/  S2R R5, SR_CTAID.Y ;  /* 0x0000000000057919 */ /* 0x000ea20000002600 */
[----:B------:R-:W-:-:S04]  /*170c0*/  ULDC UR9, c[0x0][0x630] ;  /* 0x00018c0000097ab9 */ /* 0x000fc80000000800 */
[----:B------:R-:W-:Y:S01]  /*170d0*/  PLOP3.LUT P0, PT, PT, PT, UP0, 0x80, 0x0 ;  /* 0x000000000000781c */ /* 0x000fe20003f0f008 */
[----:B------:R-:W3:Y:S01]  /*170e0*/  LDC R10, c[0x0][0x148] ;  /* 0x00005200ff0a7b82 */ /* 0x000ee20000000800 */
[----:B0-----:R-:W-:Y:S02]  /*170f0*/  I2FP.F32.U32 R2, R7 ;  /* 0x0000000700027245 */ /* 0x001fe40000201000 */
[----:B--2---:R-:W-:-:S03]  /*17100*/  I2FP.F32.U32 R3, R5 ;  /* 0x0000000500037245 */ /* 0x004fc60000201000 */
[----:B------:R-:W-:Y:S01]  /*17110*/  FMUL R2, R2, UR6 ;  /* 0x0000000602027c20 */ /* 0x000fe20008400000 */
[----:B------:R-:W-:Y:S02]  /*17120*/  ULDC UR6, c[0x0][0x154] ;  /* 0x0000550000067ab9 */ /* 0x000fe40000000800 */
[----:B------:R-:W-:Y:S01]  /*17130*/  FMUL R9, R3, UR6 ;  /* 0x0000000603097c20 */ /* 0x000fe20008400000 */
[----:B------:R-:W-:Y:S02]  /*17140*/  ULDC.64 UR6, c[0x0][0x628] ;  /* 0x00018a0000067ab9 */ /* 0x000fe40000000a00 */
[----:B------:R-:W0:Y:S08]  /*17150*/  F2I.U32.TRUNC.NTZ R2, R2 ;  /* 0x0000000200027305 */ /* 0x000e30000020f000 */
[----:B------:R-:W2:Y:S01]  /*17160*/  F2I.U32.TRUNC.NTZ R9, R9 ;  /* 0x0000000900097305 */ /* 0x000ea2000020f000 */
[----:B0-----:R-:W-:Y:S01]  /*17170*/  IMAD.MOV R3, RZ, RZ, -R2 ;  /* 0x000000ffff037224 */ /* 0x001fe200078e0a02 */
[----:B------:R-:W-:-:S03]  /*17180*/  MOV R2, R13 ;  /* 0x0000000d00027202 */ /* 0x000fc60000000f00 */
[----:B-1----:R-:W-:Y:S02]  /*17190*/  IMAD R7, R4, R3, R7 ;  /* 0x0000000304077224 */ /* 0x002fe400078e0207 */
[----:B--2---:R-:W-:-:S04]  /*171a0*/  IMAD.MOV R3, RZ, RZ, -R9 ;  /* 0x000000ffff037224 */ /* 0x004fc800078e0a09 */
[----:B---3--:R-:W-:Y:S01]  /*171b0*/  @P0 IMAD R7, R10, R3, R5 ;  /* 0x000000030a070224 */ /* 0x008fe200078e0205 */
[----:B------:R-:W-:Y:S01]  /*171c0*/  ISETP.NE.U32.AND P0, PT, RZ, UR6, PT ;  /* 0x00000006ff007c0c */ /* 0x000fe2000bf05070 */
[----:B------:R-:W-:-:S03]  /*171d0*/  IMAD.MOV.U32 R3, RZ, RZ, R15 ;  /* 0x000000ffff037224 */ /* 0x000fc600078e000f */
[----:B------:R-:W-:-:S13]  /*171e0*/  ISETP.NE.AND.EX P0, PT, RZ, UR7, PT, P0 ;  /* 0x00000007ff007c0c */ /* 0x000fda000bf05300 */
[----:B------:R-:W-:Y:S05]  /*171f0*/  @!P0 BRA `(.L_x_557) ;  /* 0x0000000000288947 */ /* 0x000fea0003800000 */
[----:B------:R-:W-:Y:S02]  /*17200*/  ULDC UR8, c[0x0][0x634] ;  /* 0x00018d0000087ab9 */ /* 0x000fe40000000800 */
[----:B------:R-:W-:-:S05]  /*17210*/  IADD3 R3, P0, R13, UR8, RZ ;  /* 0x000000080d037c10 */ /* 0x000fca000ff1e0ff */
[----:B------:R-:W-:-:S04]  /*17220*/  IMAD.X R9, RZ, RZ, R15, P0 ;  /* 0x000000ffff097224 */ /* 0x000fc800000e060f */
[----:B------:R-:W-:-:S04]  /*17230*/  IMAD.WIDE.U32 R4, R9, UR6, RZ ;  /* 0x0000000609047c25 */ /* 0x000fc8000f8e00ff */
[----:B------:R-:W-:-:S04]  /*17240*/  IMAD.WIDE.U32 R4, P0, R3, UR7, R4 ;  /* 0x0000000703047c25 */ /* 0x000fc8000f800004 */
[----:B------:R-:W-:-:S04]  /*17250*/  IMAD.WIDE.U32 R2, R3, UR6, RZ ;  /* 0x0000000603027c25 */ /* 0x000fc8000f8e00ff */
[----:B------:R-:W-:Y:S01]  /*17260*/  IMAD.MOV.U32 R2, RZ, RZ, R5 ;  /* 0x000000ffff027224 */ /* 0x000fe200078e0005 */
[----:B------:R-:W-:Y:S01]  /*17270*/  IADD3 RZ, P1, R3, R4, RZ ;  /* 0x0000000403ff7210 */ /* 0x000fe20007f3e0ff */
[----:B------:R-:W-:-:S04]  /*17280*/  IMAD.X R3, RZ, RZ, RZ, P0 ;  /* 0x000000ffff037224 */ /* 0x000fc800000e06ff */
[----:B------:R-:W-:-:S08]  /*17290*/  IMAD.WIDE.U32.X R2, R9, UR7, R2, P1 ;  /* 0x0000000709027c25 */ /* 0x000fd000088e0402 */
.L_x_557:
[--C-:B------:R-:W-:Y:S01]  /*172a0*/  SHF.R.U64 R9, R2, UR9, R3.reuse ;  /* 0x0000000902097c19 */ /* 0x100fe20008001203 */
[----:B------:R-:W-:Y:S01]  /*172b0*/  ULDC.64 UR6, c[0x0][0x620] ;  /* 0x0001880000067ab9 */ /* 0x000fe20000000a00 */
[----:B------:R-:W-:Y:S01]  /*172c0*/  SHF.R.U32.HI R2, RZ, UR9, R3 ;  /* 0x00000009ff027c19 */ /* 0x000fe20008011603 */
[----:B------:R-:W-:Y:S01]  /*172d0*/  IMAD.MOV.U32 R3, RZ, RZ, R15 ;  /* 0x000000ffff037224 */ /* 0x000fe200078e000f */
[----:B------:R-:W-:Y:S01]  /*172e0*/  IADD3 R11, P0, RZ, -R9, RZ ;  /* 0x80000009ff0b7210 */ /* 0x000fe20007f1e0ff */
[----:B------:R-:W-:-:S04]  /*172f0*/  ULDC.64 UR8, c[0x0][0x640] ;  /* 0x0001900000087ab9 */ /* 0x000fc80000000a00 */
[----:B------:R-:W-:Y:S01]  /*17300*/  IMAD.X R2, RZ, RZ, ~R2, P0 ;  /* 0x000000ffff027224 */ /* 0x000fe200000e0e02 */
[----:B------:R-:W-:-:S03]  /*17310*/  ISETP.NE.U32.AND P0, PT, RZ, UR8, PT ;  /* 0x00000008ff007c0c */ /* 0x000fc6000bf05070 */
[----:B------:R-:W-:Y:S01]  /*17320*/  IMAD R2, R2, UR6, RZ ;  /* 0x0000000602027c24 */ /* 0x000fe2000f8e02ff */
[----:B------:R-:W-:-:S03]  /*17330*/  ISETP.NE.AND.EX P0, PT, RZ, UR9, PT, P0 ;  /* 0x00000009ff007c0c */ /* 0x000fc6000bf05300 */
[----:B------:R-:W-:Y:S02]  /*17340*/  IMAD R5, R11, UR7, R2 ;  /* 0x000000070b057c24 */ /* 0x000fe4000f8e0202 */
[----:B------:R-:W-:-:S04]  /*17350*/  IMAD.MOV.U32 R2, RZ, RZ, R13 ;  /* 0x000000ffff027224 */ /* 0x000fc800078e000d */
[----:B------:R-:W-:Y:S01]  /*17360*/  IMAD.WIDE.U32 R2, R11, UR6, R2 ;  /* 0x000000060b027c25 */ /* 0x000fe2000f8e0002 */
[----:B------:R-:W-:-:S03]  /*17370*/  ULDC UR6, c[0x0][0x618] ;  /* 0x0001860000067ab9 */ /* 0x000fc60000000800 */
[----:B------:R-:W-:-:S05]  /*17380*/  IMAD.IADD R3, R3, 0x1, R5 ;  /* 0x0000000103037824 */ /* 0x000fca00078e0205 */
[--C-:B------:R-:W-:Y:S02]  /*17390*/  SHF.R.U64 R10, R2, UR6, R3.reuse ;  /* 0x00000006020a7c19 */ /* 0x100fe40008001203 */
[----:B------:R-:W-:Y:S01]  /*173a0*/  SHF.R.U32.HI R3, RZ, UR6, R3 ;  /* 0x00000006ff037c19 */ /* 0x000fe20008011603 */
[----:B------:R-:W-:-:S03]  /*173b0*/  ULDC UR6, c[0x0][0x608] ;  /* 0x0001820000067ab9 */ /* 0x000fc60000000800 */
[--C-:B------:R-:W-:Y:S02]  /*173c0*/  SHF.R.U64 R12, R10, UR6, R3.reuse ;  /* 0x000000060a0c7c19 */ /* 0x100fe40008001203 */
[----:B------:R-:W-:Y:S01]  /*173d0*/  SHF.R.U32.HI R3, RZ, UR6, R3 ;  /* 0x00000006ff037c19 */ /* 0x000fe20008011603 */
[----:B------:R-:W-:-:S03]  /*173e0*/  ULDC UR6, c[0x0][0x658] ;  /* 0x0001960000067ab9 */ /* 0x000fc60000000800 */
[--C-:B------:R-:W-:Y:S02]  /*173f0*/  SHF.R.U32.HI R13, RZ, UR6, R3.reuse ;  /* 0x00000006ff0d7c19 */ /* 0x100fe40008011603 */
[----:B------:R-:W-:-:S03]  /*17400*/  SHF.R.U64 R11, R12, UR6, R3 ;  /* 0x000000060c0b7c19 */ /* 0x000fc60008001203 */
[----:B------:R-:W-:Y:S01]  /*17410*/  IMAD.MOV.U32 R3, RZ, RZ, R13 ;  /* 0x000000ffff037224 */ /* 0x000fe200078e000d */
[----:B------:R-:W-:Y:S01]  /*17420*/  MOV R2, R11 ;  /* 0x0000000b00027202 */ /* 0x000fe20000000f00 */
[----:B------:R-:W-:Y:S06]  /*17430*/  @!P0 BRA `(.L_x_558) ;  /* 0x0000000000288947 */ /* 0x000fec0003800000 */
        /* <DEDUP_REMOVED lines=10> */
.L_x_558:
[----:B------:R-:W-:Y:S01]  /*174e0*/  ULDC UR6, c[0x0][0x648] ;  /* 0x0001920000067ab9 */ /* 0x000fe20000000800 */
[----:B------:R-:W-:Y:S01]  /*174f0*/  LOP3.LUT R12, R12, UR16, RZ, 0xc0, !PT ;  /* 0x000000100c0c7c12 */ /* 0x000fe2000f8ec0ff */
[----:B------:R-:W-:Y:S01]  /*17500*/  UISETP.NE.AND UP0, UPT, UR45, URZ, UPT ;  /* 0x0000003f2d00728c */ /* 0x000fe2000bf05270 */
[----:B------:R-:W-:Y:S01]  /*17510*/  SHF.R.U64 R3, R2, UR6, R3 ;  /* 0x0000000602037c19 */ /* 0x000fe20008001203 */
[----:B------:R-:W-:Y:S01]  /*17520*/  ULDC UR6, c[0x0][0x638] ;  /* 0x00018e0000067ab9 */ /* 0x000fe20000000800 */
[----:B------:R-:W-:-:S03]  /*17530*/  IMAD.MOV.U32 R4, RZ, RZ, 0x1 ;  /* 0x00000001ff047424 */ /* 0x000fc600078e00ff */
[----:B------:R-:W-:Y:S01]  /*17540*/  IMAD.MOV R2, RZ, RZ, -R3 ;  /* 0x000000ffff027224 */ /* 0x000fe200078e0a03 */
[----:B------:R-:W-:Y:S01]  /*17550*/  PLOP3.LUT P0, PT, PT, PT, UP0, 0x40, 0x0 ;  /* 0x000000000000781c */ /* 0x000fe20003f0e808 */
[----:B------:R-:W-:Y:S01]  /*17560*/  IMAD R12, R3, UR5, R12 ;  /* 0x00000005030c7c24 */ /* 0x000fe2000f8e020c */
[----:B------:R-:W-:Y:S01]  /*17570*/  PLOP3.LUT P1, PT, PT, PT, UP0, 0x40, 0x0 ;  /* 0x000000000000781c */ /* 0x000fe20003f2e808 */
[----:B------:R-:W-:Y:S01]  /*17580*/  IMAD R11, R2, UR6, R11 ;  /* 0x00000006020b7c24 */ /* 0x000fe2000f8e020b */
[----:B------:R-:W-:Y:S01]  /*17590*/  ULDC UR6, c[0x0][0x610] ;  /* 0x0001840000067ab9 */ /* 0x000fe20000000800 */
[----:B------:R-:W-:Y:S01]  /*175a0*/  LOP3.LUT R2, R10, UR4, RZ, 0xc0, !PT ;  /* 0x000000040a027c12 */ /* 0x000fe2000f8ec0ff */
[----:B------:R-:W-:Y:S01]  /*175b0*/  IMAD R7, R12, UR6, R7 ;  /* 0x000000060c077c24 */ /* 0x000fe2000f8e0207 */
[----:B------:R-:W-:-:S03]  /*175c0*/  ULDC UR6, c[0x0][0x600] ;  /* 0x0001800000067ab9 */ /* 0x000fc60000000800 */
[----:B------:R-:W-:-:S05]  /*175d0*/  IMAD R2, R11, UR6, R2 ;  /* 0x000000060b027c24 */ /* 0x000fca000f8e0202 */
[----:B------:R-:W-:Y:S02]  /*175e0*/  SEL R3, R2, R7, P0 ;  /* 0x0000000702037207 */ /* 0x000fe40000000000 */
[----:B------:R-:W-:-:S07]  /*175f0*/  SEL R2, R7, R2, P1 ;  /* 0x0000000207027207 */ /* 0x000fce0000800000 */
.L_x_556:
[----:B------:R-:W-:Y:S05]  /*17600*/  BSYNC B1 ;  /* 0x0000000000017941 */ /* 0x000fea0003800000 */
.L_x_555:
[----:B------:R-:W-:-:S13]  /*17610*/  LOP3.LUT P0, RZ, R4, 0xff, RZ, 0xc0, !PT ;  /* 0x000000ff04ff7812 */ /* 0x000fda000780c0ff */
[----:B------:R-:W-:Y:S05]  /*17620*/  @P0 BRA `(.L_x_559) ;  /* 0xfffffff000fc0947 */ /* 0x000fea000383ffff */
[----:B------:R-:W-:Y:S05]  /*17630*/  BSYNC B0 ;  /* 0x0000000000007941 */ /* 0x000fea0003800000 */
.L_x_548:
[----:B------:R-:W-:-:S03]  /*17640*/  UMOV UR6, 0xffffffff ;  /* 0xffffffff00067882 */ /* 0x000fc60000000000 */
[----:B------:R-:W-:Y:S05]  /*17650*/  BRA.DIV UR6, `(.L_x_560) ;  /* 0x0000000606187947 */ /* 0x000fea000b800000 */
[----:B------:R-:W-:-:S13]  /*17660*/  ELECT P6, URZ, PT ;  /* 0x00000000003f782f */ /* 0x000fda00038c0000 */
.L_x_574:
[----:B------:R-:W-:Y:S04]  /*17670*/  BSSY B0, `(.L_x_561) ;  /* 0x000002c000007945 */ /* 0x000fe80003800000 */
[----:B------:R-:W-:Y:S05]  /*17680*/  @!P6 BRA `(.L_x_562) ;  /* 0x0000000000a8e947 */ /* 0x000fea0003800000 */
[----:B------:R-:W-:-:S04]  /*17690*/  ULOP3.LUT UR6, UR40, 0x2, URZ, 0xfc, !UPT ;  /* 0x0000000228067892 */ /* 0x000fc8000f8efc3f */
[----:B------:R-:W-:-:S06]  /*176a0*/  UISETP.NE.AND UP0, UPT, UR6, 0x3, UPT ;  /* 0x000000030600788c */ /* 0x000fcc000bf05270 */
[----:B------:R-:W-:-:S13]  /*176b0*/  PLOP3.LUT P0, PT, PT, PT, UP0, 0x80, 0x0 ;  /* 0x000000000000781c */ /* 0x000fda0003f0f008 */
[----:B------:R-:W-:Y:S05]  /*176c0*/  @!P0 BRA `(.L_x_563) ;  /* 0x0000000000048947 */ /* 0x000fea0003800000 */
[----:B------:R-:W-:Y:S01]  /*176d0*/  BPT.TRAP 0x1 ;  /* 0x000000040000795c */ /* 0x000fe20000300000 */
.L_x_563:
[----:B------:R-:W0:Y:S01]  /*176e0*/  S2R R3, SR_CgaCtaId ;  /* 0x0000000000037919 */ /* 0x000e220000008800 */
[----:B------:R-:W-:-:S04]  /*176f0*/  MOV R2, 0x400 ;  /* 0x0000040000027802 */ /* 0x000fc80000000f00 */
[----:B0-----:R-:W-:Y:S02]  /*17700*/  LEA R3, R3, R2, 0x18 ;  /* 0x0000000203037211 */ /* 0x001fe400078ec0ff */
[----:B------:R-:W-:-:S03]  /*17710*/  SHF.L.U32 R2, R0, 0x1f, RZ ;  /* 0x0000001f00027819 */ /* 0x000fc600000006ff */
[----:B------:R-:W-:-:S04]  /*17720*/  VIADD R3, R3, 0x20 ;  /* 0x0000002003037836 */ /* 0x000fc80000000000 */
[----:B------:R-:W-:-:S04]  /*17730*/  IMAD R5, R6, 0x8, R3 ;  /* 0x0000000806057824 */ /* 0x000fc800078e0203 */
[----:B------:R-:W0:Y:S02]  /*17740*/  SYNCS.PHASECHK.TRANS64.TRYWAIT P0, [R5+URZ], R2 ;  /* 0x00000002050075a7 */ /* 0x000e24000800017f */
[----:B0-----:R-:W-:Y:S05]  /*17750*/  @!P0 BRA `(.L_x_564) ;  /* 0x0000000000f88947 */ /* 0x001fea0003800000 */
.L_x_575:
[----:B------:R-:W-:-:S04]  /*17760*/  IADD3 R6, R6, 0x1, RZ ;  /* 0x0000000106067810 */ /* 0x000fc80007ffe0ff */
[----:B------:R-:W-:-:S04]  /*17770*/  ISETP.NE.AND P0, PT, R6, 0x4, PT ;  /* 0x000000040600780c */ /* 0x000fc80003f05270 */
[----:B0-----:R-:W-:Y:S02]  /*17780*/  SEL R5, RZ, 0x1, P0 ;  /* 0x00000001ff057807 */ /* 0x001fe40000000000 */
[----:B------:R-:W-:Y:S02]  /*17790*/  SEL R6, R6, RZ, P0 ;  /* 0x000000ff06067207 */ /* 0x000fe40000000000 */
[----:B------:R-:W-:-:S03]  /*177a0*/  LOP3.LUT R5, R0, R5, RZ, 0x3c, !PT ;  /* 0x0000000500057212 */ /* 0x000fc600078e3cff */
[----:B------:R-:W-:Y:S01]  /*177b0*/  IMAD R7, R6, 0x8, R3 ;  /* 0x0000000806077824 */ /* 0x000fe200078e0203 */
[----:B------:R-:W-:-:S04]  /*177c0*/  SHF.L.U32 R0, R5, 0x1f, RZ ;  /* 0x0000001f05007819 */ /* 0x000fc800000006ff */
[----:B------:R-:W0:Y:S02]  /*177d0*/  SYNCS.PHASECHK.TRANS64.TRYWAIT P0, [R7+URZ], R0 ;  /* 0x00000000070075a7 */ /* 0x000e24000800017f */
[----:B0-----:R-:W-:Y:S05]  /*177e0*/  @!P0 BRA `(.L_x_565) ;  /* 0x0000000000e88947 */ /* 0x001fea0003800000 */
.L_x_576:
[----:B0-----:R-:W-:-:S05]  /*177f0*/  VIADD R0, R6, 0x1 ;  /* 0x0000000106007836 */ /* 0x001fca0000000000 */
[----:B------:R-:W-:-:S04]  /*17800*/  ISETP.NE.AND P0, PT, R0, 0x4, PT ;  /* 0x000000040000780c */ /* 0x000fc80003f05270 */
[----:B------:R-:W-:Y:S02]  /*17810*/  SEL R2, RZ, 0x1, P0 ;  /* 0x00000001ff027807 */ /* 0x000fe40000000000 */
[----:B------:R-:W-:Y:S02]  /*17820*/  SEL R4, R0, RZ, P0 ;  /* 0x000000ff00047207 */ /* 0x000fe40000000000 */
[----:B------:R-:W-:-:S03]  /*17830*/  LOP3.LUT R5, R5, R2, RZ, 0x3c, !PT ;  /* 0x0000000205057212 */ /* 0x000fc600078e3cff */
[----:B------:R-:W-:Y:S01]  /*17840*/  IMAD R7, R4, 0x8, R3 ;  /* 0x0000000804077824 */ /* 0x000fe200078e0203 */
[----:B------:R-:W-:-:S04]  /*17850*/  SHF.L.U32 R0, R5, 0x1f, RZ ;  /* 0x0000001f05007819 */ /* 0x000fc800000006ff */
[----:B------:R-:W0:Y:S02]  /*17860*/  SYNCS.PHASECHK.TRANS64.TRYWAIT P0, [R7+URZ], R0 ;  /* 0x00000000070075a7 */ /* 0x000e24000800017f */
[----:B0-----:R-:W-:Y:S05]  /*17870*/  @!P0 BRA `(.L_x_566) ;  /* 0x0000000000d88947 */ /* 0x001fea0003800000 */
.L_x_577:
[----:B0-----:R-:W-:-:S05]  /*17880*/  VIADD R0, R4, 0x1 ;  /* 0x0000000104007836 */ /* 0x001fca0000000000 */
[----:B------:R-:W-:-:S04]  /*17890*/  ISETP.NE.AND P0, PT, R0, 0x4, PT ;  /* 0x000000040000780c */ /* 0x000fc80003f05270 */
[----:B------:R-:W-:Y:S02]  /*178a0*/  SEL R2, RZ, 0x1, P0 ;  /* 0x00000001ff027807 */ /* 0x000fe40000000000 */
[----:B------:R-:W-:Y:S02]  /*178b0*/  SEL R0, R0, RZ, P0 ;  /* 0x000000ff00007207 */ /* 0x000fe40000000000 */
[----:B------:R-:W-:-:S03]  /*178c0*/  LOP3.LUT R2, R5, R2, RZ, 0x3c, !PT ;  /* 0x0000000205027212 */ /* 0x000fc600078e3cff */
[----:B------:R-:W-:Y:S01]  /*178d0*/  IMAD R3, R0, 0x8, R3 ;  /* 0x0000000800037824 */ /* 0x000fe200078e0203 */
[----:B------:R-:W-:-:S07]  /*178e0*/  SHF.L.U32 R0, R2, 0x1f, RZ ;  /* 0x0000001f02007819 */ /* 0x000fce00000006ff */
.L_x_567:
[----:B0-----:R0:W1:Y:S02]  /*178f0*/  SYNCS.PHASECHK.TRANS64.TRYWAIT P0, [R3+URZ], R0 ;  /* 0x00000000030075a7 */ /* 0x001064000800017f */
[----:B-1----:R-:W-:Y:S05]  /*17900*/  @!P0 NANOSLEEP.SYNCS 0x989680 ;  /* 0x009896800000895d */ /* 0x002fea0003900000 */
[----:B------:R-:W1:Y:S02]  /*17910*/  @!P0 SYNCS.PHASECHK.TRANS64 P0, [R3+URZ], R0 ;  /* 0x00000000030085a7 */ /* 0x000e64000800007f */
[----:B-1----:R-:W-:Y:S05]  /*17920*/  @!P0 BRA `(.L_x_567) ;  /* 0xfffffffc00f08947 */ /* 0x002fea000383ffff */
.L_x_562:
[----:B------:R-:W-:Y:S05]  /*17930*/  BSYNC B0 ;  /* 0x0000000000007941 */ /* 0x000fea0003800000 */
.L_x_561:
[----:B------:R-:W-:Y:S05]  /*17940*/  EXIT ;  /* 0x000000000000794d */ /* 0x000fea0003800000 */
.L_x_21:
[----:B-1----:R1:W2:Y:S02]  /*17950*/  SYNCS.PHASECHK.TRANS64.TRYWAIT P1, [R4+URZ], R3 ;  /* 0x00000003040075a7 */ /* 0x0022a4000802017f */
[----:B--2---:R-:W-:Y:S05]  /*17960*/  @!P1 NANOSLEEP.SYNCS 0x989680 ;  /* 0x009896800000995d */ /* 0x004fea0003900000 */
[----:B------:R-:W2:Y:S02]  /*17970*/  @!P1 SYNCS.PHASECHK.TRANS64 P1, [R4+URZ], R3 ;  /* 0x00000003040095a7 */ /* 0x000ea4000802007f */
[----:B--2---:R-:W-:Y:S05]  /*17980*/  @!P1 BRA `(.L_x_21) ;  /* 0xfffffffc00f09947 */ /* 0x004fea000383ffff */
[----:B------:R-:W-:Y:S05]  /*17990*/  BRA `(.L_x_20) ;  /* 0xfffffe9c00587947 */ /* 0x000fea000383ffff */
.L_x_26:
[----:B-1----:R1:W2:Y:S02]  /*179a0*/  SYNCS.PHASECHK.TRANS64.TRYWAIT P1, [R5+URZ], R6 ;  /* 0x00000006050075a7 */ /* 0x0022a4000802017f */
[----:B--2---:R-:W-:Y:S05]  /*179b0*/  @!P1 NANOSLEEP.SYNCS 0x989680 ;  /* 0x009896800000995d */ /* 0x004fea0003900000 */
[----:B------:R-:W2:Y:S02]  /*179c0*/  @!P1 SYNCS.PHASECHK.TRANS64 P1, [R5+URZ], R6 ;  /* 0x00000006050095a7 */ /* 0x000ea4000802007f */
[----:B--2---:R-:W-:Y:S05]  /*179d0*/  @!P1 BRA `(.L_x_26) ;  /* 0xfffffffc00f09947 */ /* 0x004fea000383ffff */
[----:B------:R-:W-:Y:S05]  /*179e0*/  BRA `(.L_x_25) ;  /* 0xfffffeb000b87947 */ /* 0x000fea000383ffff */
.L_x_549:
[----:B------:R-:W-:Y:S01]  /*179f0*/  BSSY B1, `(.L_x_568) ;  /* 0x0000006000017945 */ /* 0x000fe20003800000 */
[----:B------:R-:W-:-:S07]  /*17a00*/  IMAD.MOV.U32 R15, RZ, RZ, -0x1 ;  /* 0xffffffffff0f7424 */ /* 0x000fce00078e00ff */
[----:B------:R-:W-:Y:S05]  /*17a10*/  WARPSYNC.COLLECTIVE R15, `(.L_x_569) ;  /* 0x000000000f0c7348 */ /* 0x000fea0003c00000 */
[----:B------:R-:W-:Y:S02]  /*17a20*/  ELECT P6, UR62, PT ;  /* 0x00000000003e782f */ /* 0x000fe400038c0000 */
[----:B------:R-:W-:Y:S01]  /*17a30*/  MOV R14, UR62 ;  /* 0x0000003e000e7c02 */ /* 0x000fe20008000f00 */
[----:B------:R-:W-:Y:S10]  /*17a40*/  ENDCOLLECTIVE ;  /* 0x000000000000791b */ /* 0x000ff40003800000 */
.L_x_569:
[----:B------:R-:W-:Y:S05]  /*17a50*/  BSYNC B1 ;  /* 0x0000000000017941 */ /* 0x000fea0003800000 */
.L_x_568:
[----:B------:R-:W-:Y:S05]  /*17a60*/  BRA `(.L_x_570) ;  /* 0xffffffec00f87947 */ /* 0x000fea000383ffff */
.L_x_552:
[----:B0-----:R0:W2:Y:S02]  /*17a70*/  SYNCS.PHASECHK.TRANS64.TRYWAIT P0, [R10+URZ+0x20], R5 ;  /* 0x000020050a0075a7 */ /* 0x0010a4000800017f */
[----:B--2---:R-:W-:Y:S05]  /*17a80*/  @!P0 NANOSLEEP.SYNCS 0x989680 ;  /* 0x009896800000895d */ /* 0x004fea0003900000 */
[----:B------:R-:W2:Y:S02]  /*17a90*/  @!P0 SYNCS.PHASECHK.TRANS64 P0, [R10+URZ+0x20], R5 ;  /* 0x000020050a0085a7 */ /* 0x000ea4000800007f */
[----:B--2---:R-:W-:Y:S05]  /*17aa0*/  @!P0 BRA `(.L_x_552) ;  /* 0xfffffffc00f08947 */ /* 0x004fea000383ffff */
[----:B------:R-:W-:Y:S05]  /*17ab0*/  BRA `(.L_x_571) ;  /* 0xfffffff000387947 */ /* 0x000fea000383ffff */
.L_x_560:
[----:B------:R-:W-:Y:S01]  /*17ac0*/  BSSY B0, `(.L_x_572) ;  /* 0x0000006000007945 */ /* 0x000fe20003800000 */
[----:B------:R-:W-:-:S07]  /*17ad0*/  IMAD.MOV.U32 R15, RZ, RZ, -0x1 ;  /* 0xffffffffff0f7424 */ /* 0x000fce00078e00ff */
[----:B------:R-:W-:Y:S05]  /*17ae0*/  WARPSYNC.COLLECTIVE R15, `(.L_x_573) ;  /* 0x000000000f0c7348 */ /* 0x000fea0003c00000 */
[----:B------:R-:W-:Y:S02]  /*17af0*/  ELECT P6, UR62, PT ;  /* 0x00000000003e782f */ /* 0x000fe400038c0000 */
[----:B------:R-:W-:Y:S01]  /*17b00*/  MOV R14, UR62 ;  /* 0x0000003e000e7c02 */ /* 0x000fe20008000f00 */
[----:B------:R-:W-:Y:S10]  /*17b10*/  ENDCOLLECTIVE ;  /* 0x000000000000791b */ /* 0x000ff40003800000 */
.L_x_573:
[----:B------:R-:W-:Y:S05]  /*17b20*/  BSYNC B0 ;  /* 0x0000000000007941 */ /* 0x000fea0003800000 */
.L_x_572:
[----:B------:R-:W-:Y:S05]  /*17b30*/  BRA `(.L_x_574) ;  /* 0xfffffff800cc7947 */ /* 0x000fea000383ffff */
.L_x_564:
[----:B0-----:R0:W1:Y:S02]  /*17b40*/  SYNCS.PHASECHK.TRANS64.TRYWAIT P0, [R5+URZ], R2 ;  /* 0x00000002050075a7 */ /* 0x001064000800017f */
[----:B-1----:R-:W-:Y:S05]  /*17b50*/  @!P0 NANOSLEEP.SYNCS 0x989680 ;  /* 0x009896800000895d */ /* 0x002fea0003900000 */
[----:B------:R-:W1:Y:S02]  /*17b60*/  @!P0 SYNCS.PHASECHK.TRANS64 P0, [R5+URZ], R2 ;  /* 0x00000002050085a7 */ /* 0x000e64000800007f */
[----:B-1----:R-:W-:Y:S05]  /*17b70*/  @!P0 BRA `(.L_x_564) ;  /* 0xfffffffc00f08947 */ /* 0x002fea000383ffff */
[----:B------:R-:W-:Y:S05]  /*17b80*/  BRA `(.L_x_575) ;  /* 0xfffffff800f47947 */ /* 0x000fea000383ffff */
.L_x_565:
[----:B0-----:R0:W1:Y:S02]  /*17b90*/  SYNCS.PHASECHK.TRANS64.TRYWAIT P0, [R7+URZ], R0 ;  /* 0x00000000070075a7 */ /* 0x001064000800017f */
[----:B-1----:R-:W-:Y:S05]  /*17ba0*/  @!P0 NANOSLEEP.SYNCS 0x989680 ;  /* 0x009896800000895d */ /* 0x002fea0003900000 */
[----:B------:R-:W1:Y:S02]  /*17bb0*/  @!P0 SYNCS.PHASECHK.TRANS64 P0, [R7+URZ], R0 ;  /* 0x00000000070085a7 */ /* 0x000e64000800007f */
[----:B-1----:R-:W-:Y:S05]  /*17bc0*/  @!P0 BRA `(.L_x_565) ;  /* 0xfffffffc00f08947 */ /* 0x002fea000383ffff */
[----:B------:R-:W-:Y:S05]  /*17bd0*/  BRA `(.L_x_576) ;  /* 0xfffffffc00047947 */ /* 0x000fea000383ffff */
.L_x_566:
[----:B0-----:R0:W1:Y:S02]  /*17be0*/  SYNCS.PHASECHK.TRANS64.TRYWAIT P0, [R7+URZ], R0 ;  /* 0x00000000070075a7 */ /* 0x001064000800017f */
[----:B-1----:R-:W-:Y:S05]  /*17bf0*/  @!P0 NANOSLEEP.SYNCS 0x989680 ;  /* 0x009896800000895d */ /* 0x002fea0003900000 */
[----:B------:R-:W1:Y:S02]  /*17c00*/  @!P0 SYNCS.PHASECHK.TRANS64 P0, [R7+URZ], R0 ;  /* 0x00000000070085a7 */ /* 0x000e64000800007f */
[----:B-1----:R-:W-:Y:S05]  /*17c10*/  @!P0 BRA `(.L_x_566) ;  /* 0xfffffffc00f08947 */ /* 0x002fea000383ffff */
[----:B------:R-:W-:Y:S05]  /*17c20*/  BRA `(.L_x_577) ;  /* 0xfffffffc00147947 */ /* 0x000fea000383ffff */
.L_x_578:
[----:B------:R-:W-:-:S00]  /*17c30*/  BRA `(.L_x_578) ;  /* 0xfffffffc00fc7947 */ /* 0x000fc0000383ffff */
[----:B------:R-:W-:-:S00]  /*17c40*/  NOP ;  /* 0x0000000000007918 */ /* 0x000fc00000000000 */
        /* <DEDUP_REMOVED lines=11> */
.L_x_579:


//--------------------- .nv.global.init           --------------------------
	.section	.nv.global.init,"aw",@progbits
.nv.global.init:
	.type		$str$22,@object
	.size		$str$22,($str$23 - $str$22)
$str$22:
        /*0000*/ 	.byte	0x6b, 0x5f, 0x74, 0x69, 0x6c, 0x65, 0x5f, 0x63, 0x6f, 0x75, 0x6e, 0x74, 0x20, 0x3e, 0x3d, 0x20
        /*0010*/ 	.byte	0x31, 0x00
	.type		$str$23,@object
	.size		$str$23,(__unnamed_1 - $str$23)
$str$23:
        /*0012*/ 	.byte	0x2f, 0x74, 0x6d, 0x70, 0x2f, 0x63, 0x75, 0x74, 0x6c, 0x61, 0x73, 0x73, 0x5f, 0x73, 0x77, 0x65
        /*0022*/ 	.byte	0x65, 0x70, 0x5f, 0x73, 0x72, 0x63, 0x2f, 0x69, 0x6e, 0x63, 0x6c, 0x75, 0x64, 0x65, 0x2f, 0x63
        /*0032*/ 	.byte	0x75, 0x74, 0x6c, 0x61, 0x73, 0x73, 0x2f, 0x67, 0x65, 0x6d, 0x6d, 0x2f, 0x63, 0x6f, 0x6c, 0x6c
        /*0042*/ 	.byte	0x65, 0x63, 0x74, 0x69, 0x76, 0x65, 0x2f, 0x73, 0x6d, 0x39, 0x30, 0x5f, 0x6d, 0x6d, 0x61, 0x5f
        /*0052*/ 	.byte	0x74, 0x6d, 0x61, 0x5f, 0x67, 0x6d, 0x6d, 0x61, 0x5f, 0x73, 0x73, 0x5f, 0x77, 0x61, 0x72, 0x70
        /*0062*/ 	.byte	0x73, 0x70, 0x65, 0x63, 0x69, 0x61, 0x6c, 0x69, 0x7a, 0x65, 0x64, 0x2e, 0x68, 0x70, 0x70, 0x00
	.type		__unnamed_1,@object
	.size		__unnamed_1,(.L_0 - __unnamed_1)
__unnamed_1:
        /* <DEDUP_REMOVED lines=182> */
        /*0bd2*/ 	.byte	0x3a, 0x3a, 0x69, 0x64, 0x65, 0x6e, 0x74, 0x69, 0x74, 0x79, 0x5d, 0x00
.L_0:


//--------------------- .nv.shared._ZN7cutlass13device_kernelINS_4gemm6kernel13GemmUniversalIN4cute5tupleIJiiiiEEENS1_10collective13CollectiveMmaINS1_34MainloopSm90TmaGmmaWarpSpecializedILi4ENS5_IJNS4_1CILi2EEESB_NSA_ILi1EEEEEENS1_35KernelTmaWarpSpecializedCooperativeEEENS5_IJNSA_ILi256EEESG_NSA_ILi32EEEEEENS_10bfloat16_tENS5_IJlSC_lEEESJ_SK_NS4_8TiledMMAINS4_8MMA_AtomIJNS4_4SM904GMMA28MMA_64x256x16_F32BF16BF16_SSILNSO_5MajorE0ELSQ_0ELNSO_7ScaleInE1ELSR_1EEEEEENS4_6LayoutINS5_IJSB_SC_SC_EEENS5_IJSC_NSA_ILi0EEESW_EEEEENS5_IJNS4_10UnderscoreESZ_SZ_EEEEENS4_23SM90_TMA_LOAD_MULTICASTENS4_14ComposedLayoutINS4_7SwizzleILi2ELi4ELi3EEENS4_18smem_ptr_flag_bitsILi16EEENSU_INS5_IJNSA_ILi8EEESH_EEENS5_IJSH_SC_EEEEEEEvNS4_8identityES12_S1C_vS1D_EENS_8epilogue10collective6detail29Sm90TmaWarpSpecializedAdapterINS1G_15DefaultEpilogueISJ_SK_SK_NS1F_6thread17LinearCombinationISJ_Li1EffLNS1K_9ScaleType4KindE0ELNS_15FloatRoundStyleE2ESJ_EENS1_15EpilogueDefaultEEEEEvvEEEEvNT_6ParamsE --------------------------
	.section	.nv.shared._ZN7cutlass13device_kernelINS_4gemm6kernel13GemmUniversalIN4cute5tupleIJiiiiEEENS1_10collective13CollectiveMmaINS1_34MainloopSm90TmaGmmaWarpSpecializedILi4ENS5_IJNS4_1CILi2EEESB_NSA_ILi1EEEEEENS1_35KernelTmaWarpSpecializedCooperativeEEENS5_IJNSA_ILi256EEESG_NSA_ILi32EEEEEENS_10bfloat16_tENS5_IJlSC_lEEESJ_SK_NS4_8TiledMMAINS4_8MMA_AtomIJNS4_4SM904GMMA28MMA_64x256x16_F32BF16BF16_SSILNSO_5MajorE0ELSQ_0ELNSO_7ScaleInE1ELSR_1EEEEEENS4_6LayoutINS5_IJSB_SC_SC_EEENS5_IJSC_NSA_ILi0EEESW_EEEEENS5_IJNS4_10UnderscoreESZ_SZ_EEEEENS4_23SM90_TMA_LOAD_MULTICASTENS4_14ComposedLayoutINS4_7SwizzleILi2ELi4ELi3EEENS4_18smem_ptr_flag_bitsILi16EEENSU_INS5_IJNSA_ILi8EEESH_EEENS5_IJSH_SC_EEEEEEEvNS4_8identityES12_S1C_vS1D_EENS_8epilogue10collective6detail29Sm90TmaWarpSpecializedAdapterINS1G_15DefaultEpilogueISJ_SK_SK_NS1F_6thread17LinearCombinationISJ_Li1EffLNS1K_9ScaleType4KindE0ELNS_15FloatRoundStyleE2ESJ_EENS1_15EpilogueDefaultEEEEEvvEEEEvNT_6ParamsE,"aw",@nobits
	.sectionflags	@""
	.align	16
	.zero		1024


//--------------------- .nv.shared.reserved.0     --------------------------
	.section	.nv.shared.reserved.0,"aw",@nobits
	.weak		__nv_reservedSMEM_offset_0_alias
	.size		__nv_reservedSMEM_offset_0_alias, 0, 0
	.other		__nv_reservedSMEM_offset_0_alias,@"STO_CUDA_RESERVED_SHARED STV_DEFAULT"
__nv_reservedSMEM_offset_0_alias:
	.zero		0


//--------------------- .nv.global                --------------------------
	.section	.nv.global,"aw",@nobits
.nv.global:
	.type		_ZN39_INTERNAL_a175b39c_4_k_cu_d5d460fd_38614cute1_E,@object
	.size		_ZN39_INTERNAL_a175b39c_4_k_cu_d5d460fd_38614cute1_E,(_ZN39_INTERNAL_a175b39c_4_k_cu_d5d460fd_38614cuda3std3__45__cpo6cbeginE - _ZN39_INTERNAL_a175b39c_4_k_cu_d5d460fd_38614cute1_E)
_ZN39_INTERNAL_a175b39c_4_k_cu_d5d460fd_38614cute1_E:
	.zero		1
	.type		_ZN39_INTERNAL_a175b39c_4_k_cu_d5d460fd_38614cuda3std3__45__cpo6cbeginE,@object
	.size		_ZN39_INTERNAL_a175b39c_4_k_cu_d5d460fd_38614cuda3std3__45__cpo6cbeginE,(_ZN39_INTERNAL_a175b39c_4_k_cu_d5d460fd_38614cuda3std3__48in_placeE - _ZN39_INTERNAL_a175b39c_4_k_cu_d5d460fd_38614cuda3std3__45__cpo6cbeginE)
_ZN39_INTERNAL_a175b39c_4_k_cu_d5d460fd_38614cuda3std3__45__cpo6cbeginE:
	.zero		1
	.type		_ZN39_INTERNAL_a175b39c_4_k_cu_d5d460fd_38614cuda3std3__48in_placeE,@object
	.size		_ZN39_INTERNAL_a175b39c_4_k_cu_d5d460fd_38614cuda3std3__48in_placeE,(_ZN39_INTERNAL_a175b39c_4_k_cu_d5d460fd_38614cuda3std6ranges3__45__cpo9iter_moveE - _ZN39_INTERNAL_a175b39c_4_k_cu_d5d460fd_38614cuda3std3__48in_placeE)
_ZN39_INTERNAL_a175b39c_4_k_cu_d5d460fd_38614cuda3std3__48in_placeE:
	.zero		1
	.type		_ZN39_INTERNAL_a175b39c_4_k_cu_d5d460fd_38614cuda3std6ranges3__45__cpo9iter_moveE,@object
	.size		_ZN39_INTERNAL_a175b39c_4_k_cu_d5d460fd_38614cuda3std6ranges3__45__cpo9iter_moveE,(_ZN39_INTERNAL_a175b39c_4_k_cu_d5d460fd_38614cuda3std3__45__cpo5beginE - _ZN39_INTERNAL_a175b39c_4_k_cu_d5d460fd_38614cuda3std6ranges3__45__cpo9iter_moveE)
_ZN39_INTERNAL_a175b39c_4_k_cu_d5d460fd_38614cuda3std6ranges3__45__cpo9iter_moveE:
	.zero		1
	.type		_ZN39_INTERNAL_a175b39c_4_k_cu_d5d460fd_38614cuda3std3__45__cpo5beginE,@object
	.size		_ZN39_INTERNAL_a175b39c_4_k_cu_d5d460fd_38614cuda3std3__45__cpo5beginE,(_ZN39_INTERNAL_a175b39c_4_k_cu_d5d460fd_38614cuda3std3__441_GLOBAL__N__a175b39c_4_k_cu_d5d460fd_38616ignoreE - _ZN39_INTERNAL_a175b39c_4_k_cu_d5d460fd_38614cuda3std3__45__cpo5beginE)
_ZN39_INTERNAL_a175b39c_4_k_cu_d5d460fd_38614cuda3std3__45__cpo5beginE:
	.zero		1
	.type		_ZN39_INTERNAL_a175b39c_4_k_cu_d5d460fd_38614cuda3std3__441_GLOBAL__N__a175b39c_4_k_cu_d5d460fd_38616ignoreE,@object
	.size		_ZN39_INTERNAL_a175b39c_4_k_cu_d5d460fd_38614cuda3std3__441_GLOBAL__N__a175b39c_4_k_cu_d5d460fd_38616ignoreE,(_ZN39_INTERNAL_a175b39c_4_k_cu_d5d460fd_38614cute7productE - _ZN39_INTERNAL_a175b39c_4_k_cu_d5d460fd_38614cuda3std3__441_GLOBAL__N__a175b39c_4_k_cu_d5d460fd_38616ignoreE)
_ZN39_INTERNAL_a175b39c_4_k_cu_d5d460fd_38614cuda3std3__441_GLOBAL__N__a175b39c_4_k_cu_d5d460fd_38616ignoreE:
	.zero		1
	.type		_ZN39_INTERNAL_a175b39c_4_k_cu_d5d460fd_38614cute7productE,@object
	.size		_ZN39_INTERNAL_a175b39c_4_k_cu_d5d460fd_38614cute7productE,(_ZN39_INTERNAL_a175b39c_4_k_cu_d5d460fd_38614cuda3std3__45__cpo3endE - _ZN39_INTERNAL_a175b39c_4_k_cu_d5d460fd_38614cute7productE)
_ZN39_INTERNAL_a175b39c_4_k_cu_d5d460fd_38614cute7productE:
	.zero		1
	.type		_ZN39_INTERNAL_a175b39c_4_k_cu_d5d460fd_38614cuda3std3__45__cpo3endE,@object
	.size		_ZN39_INTERNAL_a175b39c_4_k_cu_d5d460fd_38614cuda3std3__45__cpo3endE,(_ZN39_INTERNAL_a175b39c_4_k_cu_d5d460fd_38614cuda3std3__419piecewise_constructE - _ZN39_INTERNAL_a175b39c_4_k_cu_d5d460fd_38614cuda3std3__45__cpo3endE)
_ZN39_INTERNAL_a175b39c_4_k_cu_d5d460fd_38614cuda3std3__45__cpo3endE:
	.zero		1
	.type		_ZN39_INTERNAL_a175b39c_4_k_cu_d5d460fd_38614cuda3std3__419piecewise_constructE,@object
	.size		_ZN39_INTERNAL_a175b39c_4_k_cu_d5d460fd_38614cuda3std3__419piecewise_constructE,(_ZN39_INTERNAL_a175b39c_4_k_cu_d5d460fd_38614cuda3std3__45__cpo4cendE - _ZN39_INTERNAL_a175b39c_4_k_cu_d5d460fd_38614cuda3std3__419piecewise_constructE)
_ZN39_INTERNAL_a175b39c_4_k_cu_d5d460fd_38614cuda3std3__419piecewise_constructE:
	.zero		1
	.type		_ZN39_INTERNAL_a175b39c_4_k_cu_d5d460fd_38614cuda3std3__45__cpo4cendE,@object
	.size		_ZN39_INTERNAL_a175b39c_4_k_cu_d5d460fd_38614cuda3std3__45__cpo4cendE,(_ZN39_INTERNAL_a175b39c_4_k_cu_d5d460fd_38614cuda3std6ranges3__45__cpo4swapE - _ZN39_INTERNAL_a175b39c_4_k_cu_d5d460fd_38614cuda3std3__45__cpo4cendE)
_ZN39_INTERNAL_a175b39c_4_k_cu_d5d460fd_38614cuda3std3__45__cpo4cendE:
	.zero		1
	.type		_ZN39_INTERNAL_a175b39c_4_k_cu_d5d460fd_38614cuda3std6ranges3__45__cpo4swapE,@object
	.size		_ZN39_INTERNAL_a175b39c_4_k_cu_d5d460fd_38614cuda3std6ranges3__45__cpo4swapE,(.L_8 - _ZN39_INTERNAL_a175b39c_4_k_cu_d5d460fd_38614cuda3std6ranges3__45__cpo4swapE)
_ZN39_INTERNAL_a175b39c_4_k_cu_d5d460fd_38614cuda3std6ranges3__45__cpo4swapE:
	.zero		1
.L_8:


//--------------------- .nv.constant0._ZN7cutlass13device_kernelINS_4gemm6kernel13GemmUniversalIN4cute5tupleIJiiiiEEENS1_10collective13CollectiveMmaINS1_34MainloopSm90TmaGmmaWarpSpecializedILi4ENS5_IJNS4_1CILi2EEESB_NSA_ILi1EEEEEENS1_35KernelTmaWarpSpecializedCooperativeEEENS5_IJNSA_ILi256EEESG_NSA_ILi32EEEEEENS_10bfloat16_tENS5_IJlSC_lEEESJ_SK_NS4_8TiledMMAINS4_8MMA_AtomIJNS4_4SM904GMMA28MMA_64x256x16_F32BF16BF16_SSILNSO_5MajorE0ELSQ_0ELNSO_7ScaleInE1ELSR_1EEEEEENS4_6LayoutINS5_IJSB_SC_SC_EEENS5_IJSC_NSA_ILi0EEESW_EEEEENS5_IJNS4_10UnderscoreESZ_SZ_EEEEENS4_23SM90_TMA_LOAD_MULTICASTENS4_14ComposedLayoutINS4_7SwizzleILi2ELi4ELi3EEENS4_18smem_ptr_flag_bitsILi16EEENSU_INS5_IJNSA_ILi8EEESH_EEENS5_IJSH_SC_EEEEEEEvNS4_8identityES12_S1C_vS1D_EENS_8epilogue10collective6detail29Sm90TmaWarpSpecializedAdapterINS1G_15DefaultEpilogueISJ_SK_SK_NS1F_6thread17LinearCombinationISJ_Li1EffLNS1K_9ScaleType4KindE0ELNS_15FloatRoundStyleE2ESJ_EENS1_15EpilogueDefaultEEEEEvvEEEEvNT_6ParamsE --------------------------
	.section	.nv.constant0._ZN7cutlass13device_kernelINS_4gemm6kernel13GemmUniversalIN4cute5tupleIJiiiiEEENS1_10collective13CollectiveMmaINS1_34MainloopSm90TmaGmmaWarpSpecializedILi4ENS5_IJNS4_1CILi2EEESB_NSA_ILi1EEEEEENS1_35KernelTmaWarpSpecializedCooperativeEEENS5_IJNSA_ILi256EEESG_NSA_ILi32EEEEEENS_10bfloat16_tENS5_IJlSC_lEEESJ_SK_NS4_8TiledMMAINS4_8MMA_AtomIJNS4_4SM904GMMA28MMA_64x256x16_F32BF16BF16_SSILNSO_5MajorE0ELSQ_0ELNSO_7ScaleInE1ELSR_1EEEEEENS4_6LayoutINS5_IJSB_SC_SC_EEENS5_IJSC_NSA_ILi0EEESW_EEEEENS5_IJNS4_10UnderscoreESZ_SZ_EEEEENS4_23SM90_TMA_LOAD_MULTICASTENS4_14ComposedLayoutINS4_7SwizzleILi2ELi4ELi3EEENS4_18smem_ptr_flag_bitsILi16EEENSU_INS5_IJNSA_ILi8EEESH_EEENS5_IJSH_SC_EEEEEEEvNS4_8identityES12_S1C_vS1D_EENS_8epilogue10collective6detail29Sm90TmaWarpSpecializedAdapterINS1G_15DefaultEpilogueISJ_SK_SK_NS1F_6thread17LinearCombinationISJ_Li1EffLNS1K_9ScaleType4KindE0ELNS_15FloatRoundStyleE2ESJ_EENS1_15EpilogueDefaultEEEEEvvEEEEvNT_6ParamsE,"a",@progbits
	.sectionflags	@""
	.align	4
.nv.constant0._ZN7cutlass13device_kernelINS_4gemm6kernel13GemmUniversalIN4cute5tupleIJiiiiEEENS1_10collective13CollectiveMmaINS1_34MainloopSm90TmaGmmaWarpSpecializedILi4ENS5_IJNS4_1CILi2EEESB_NSA_ILi1EEEEEENS1_35KernelTmaWarpSpecializedCooperativeEEENS5_IJNSA_ILi256EEESG_NSA_ILi32EEEEEENS_10bfloat16_tENS5_IJlSC_lEEESJ_SK_NS4_8TiledMMAINS4_8MMA_AtomIJNS4_4SM904GMMA28MMA_64x256x16_F32BF16BF16_SSILNSO_5MajorE0ELSQ_0ELNSO_7ScaleInE1ELSR_1EEEEEENS4_6LayoutINS5_IJSB_SC_SC_EEENS5_IJSC_NSA_ILi0EEESW_EEEEENS5_IJNS4_10UnderscoreESZ_SZ_EEEEENS4_23SM90_TMA_LOAD_MULTICASTENS4_14ComposedLayoutINS4_7SwizzleILi2ELi4ELi3EEENS4_18smem_ptr_flag_bitsILi16EEENSU_INS5_IJNSA_ILi8EEESH_EEENS5_IJSH_SC_EEEEEEEvNS4_8identityES12_S1C_vS1D_EENS_8epilogue10collective6detail29Sm90TmaWarpSpecializedAdapterINS1G_15DefaultEpilogueISJ_SK_SK_NS1F_6thread17LinearCombinationISJ_Li1EffLNS1K_9ScaleType4KindE0ELNS_15FloatRoundStyleE2ESJ_EENS1_15EpilogueDefaultEEEEEvvEEEEvNT_6ParamsE:
	.zero		1664


//--------------------- SYMBOLS --------------------------

	.type		.nv.reservedSmem.offset0,@object
	.size		.nv.reservedSmem.offset0,0x4
	.type		__assertfail,@function
